// auto-generated by cutlass_sweep.gemm — config: {"arch": "sm_90", "cluster_m": 1, "cluster_n": 4, "dtype": "tf32", "dtype_b": "tf32", "layout": "nt", "stages": 0, "tile_k": 128, "tile_m": 128, "tile_n": 64}
#include "cutlass/cutlass.h"
#include "cutlass/gemm/collective/collective_builder.hpp"
#include "cutlass/gemm/device/gemm_universal_adapter.h"
#include "cutlass/gemm/kernel/gemm_universal.hpp"
#include "cutlass/epilogue/collective/collective_builder.hpp"

using ElemA = cutlass::tfloat32_t;
using ElemB = cutlass::tfloat32_t;
using ElemCD = cutlass::tfloat32_t;
using Acc  = float;
using TileShape    = cute::Shape<cute::_128, cute::_64, cute::_128>;
using ClusterShape = cute::Shape<cute::_1, cute::_4, cute::_1>;

using CollectiveEpilogue = typename cutlass::epilogue::collective::CollectiveBuilder<
    cutlass::arch::Sm90, cutlass::arch::OpClassTensorOp,
    TileShape, ClusterShape,
    cutlass::epilogue::collective::EpilogueTileAuto,
    Acc, Acc,
    ElemCD, cutlass::layout::RowMajor, 128 / cutlass::sizeof_bits<ElemCD>::value,
    ElemCD, cutlass::layout::RowMajor, 128 / cutlass::sizeof_bits<ElemCD>::value,
    cutlass::epilogue::collective::EpilogueScheduleAuto
  >::CollectiveOp;

using CollectiveMainloop = typename cutlass::gemm::collective::CollectiveBuilder<
    cutlass::arch::Sm90, cutlass::arch::OpClassTensorOp,
    ElemA, cutlass::layout::RowMajor, 128 / cutlass::sizeof_bits<ElemA>::value,
    ElemB, cutlass::layout::ColumnMajor, 128 / cutlass::sizeof_bits<ElemB>::value,
    Acc,
    TileShape, ClusterShape,
    cutlass::gemm::collective::StageCountAutoCarveout<static_cast<int>(sizeof(typename CollectiveEpilogue::SharedStorage))>,
    cutlass::gemm::collective::KernelScheduleAuto
  >::CollectiveOp;

using GemmKernel = cutlass::gemm::kernel::GemmUniversal<
    cute::Shape<int,int,int,int>,
    CollectiveMainloop,
    CollectiveEpilogue
>;
using Gemm = cutlass::gemm::device::GemmUniversalAdapter<GemmKernel>;

// Force the device kernel symbol into the cubin without needing a host main.
auto* _anchor = &cutlass::device_kernel<GemmKernel>;


// ===== COMPILED SASS (sm_90a) =====

	.target	sm_90a

	.elftype	@"ET_EXEC"


//--------------------- .note.nv.tkinfo           --------------------------
	.section	.note.nv.tkinfo,"",@"SHT_NOTE"
	.sectionflags	@"SHF_NOTE_NV_TKINFO"
	.tkinfo
        /*0018*/ 	.word	0x00000002
        /*0030*/ 	.string	""
        /*0030*/ 	.string	"ptxas"
        /*0030*/ 	.string	"Cuda compilation tools, release 13.0, V13.0.88"
        /*0030*/ 	.string	"Build cuda_13.0.r13.0/compiler.36424714_0"
        /*0030*/ 	.string	"-arch sm_90a -m 64 "



//--------------------- .note.nv.cuinfo           --------------------------
	.section	.note.nv.cuinfo,"",@"SHT_NOTE"
	.sectionflags	@"SHF_NOTE_NV_CUINFO"
        /*0018*/ 	.short	0x0002
        /*001a*/ 	.short	0x005a
        /*001c*/ 	.short	0x0082
	.zero		2


//--------------------- .nv.info                  --------------------------
	.section	.nv.info,"",@"SHT_CUDA_INFO"
	.align	4


	//----- nvinfo : EIATTR_REGCOUNT
	.align		4
        /*0000*/ 	.byte	0x04, 0x2f
        /*0002*/ 	.short	(.L_15 - .L_14)
	.align		4
.L_14:
        /*0004*/ 	.word	index@(_ZN7cutlass13device_kernelINS_4gemm6kernel13GemmUniversalIN4cute5tupleIJiiiiEEENS1_10collective13CollectiveMmaINS1_34MainloopSm90TmaGmmaWarpSpecializedILi2ENS5_IJNS4_1CILi1EEENSA_ILi4EEESB_EEENS1_35KernelTmaWarpSpecializedCooperativeEEENS5_IJNSA_ILi128EEENSA_ILi64EEESG_EEENS_10tfloat32_tENS5_IJlSB_lEEESJ_SK_NS4_8TiledMMAINS4_8MMA_AtomIJNS4_4SM904GMMA29MMA_64x64x8_F32TF32TF32_SS_TNILNSO_7ScaleInE1ELSQ_1EEEEEENS4_6LayoutINS5_IJNSA_ILi2EEESB_SB_EEENS5_IJSB_NSA_ILi0EEESW_EEEEENS5_IJNS4_10UnderscoreESZ_SZ_EEEEENS4_23SM90_TMA_LOAD_MULTICASTENS4_14ComposedLayoutINS4_7SwizzleILi3ELi4ELi3EEENS4_18smem_ptr_flag_bitsILi32EEENST_INS5_IJNSA_ILi8EEENSA_ILi32EEEEEENS5_IJS19_SB_EEEEEEEvNS4_8identityENS4_13SM90_TMA_LOADES1D_vS1E_EENS_8epilogue10collective6detail29Sm90TmaWarpSpecializedAdapterINS1I_15DefaultEpilogueISJ_SK_SK_NS1H_6thread17LinearCombinationISJ_Li1EffLNS1M_9ScaleType4KindE0ELNS_15FloatRoundStyleE2ESJ_EENS1_15EpilogueDefaultEEEEEvvEEEEvNT_6ParamsE)
        /*0008*/ 	.word	0x000000a8


	//----- nvinfo : EIATTR_FRAME_SIZE
	.align		4
.L_15:
        /*000c*/ 	.byte	0x04, 0x11
        /*000e*/ 	.short	(.L_17 - .L_16)
	.align		4
.L_16:
        /*0010*/ 	.word	index@(_ZN7cutlass13device_kernelINS_4gemm6kernel13GemmUniversalIN4cute5tupleIJiiiiEEENS1_10collective13CollectiveMmaINS1_34MainloopSm90TmaGmmaWarpSpecializedILi2ENS5_IJNS4_1CILi1EEENSA_ILi4EEESB_EEENS1_35KernelTmaWarpSpecializedCooperativeEEENS5_IJNSA_ILi128EEENSA_ILi64EEESG_EEENS_10tfloat32_tENS5_IJlSB_lEEESJ_SK_NS4_8TiledMMAINS4_8MMA_AtomIJNS4_4SM904GMMA29MMA_64x64x8_F32TF32TF32_SS_TNILNSO_7ScaleInE1ELSQ_1EEEEEENS4_6LayoutINS5_IJNSA_ILi2EEESB_SB_EEENS5_IJSB_NSA_ILi0EEESW_EEEEENS5_IJNS4_10UnderscoreESZ_SZ_EEEEENS4_23SM90_TMA_LOAD_MULTICASTENS4_14ComposedLayoutINS4_7SwizzleILi3ELi4ELi3EEENS4_18smem_ptr_flag_bitsILi32EEENST_INS5_IJNSA_ILi8EEENSA_ILi32EEEEEENS5_IJS19_SB_EEEEEEEvNS4_8identityENS4_13SM90_TMA_LOADES1D_vS1E_EENS_8epilogue10collective6detail29Sm90TmaWarpSpecializedAdapterINS1I_15DefaultEpilogueISJ_SK_SK_NS1H_6thread17LinearCombinationISJ_Li1EffLNS1M_9ScaleType4KindE0ELNS_15FloatRoundStyleE2ESJ_EENS1_15EpilogueDefaultEEEEEvvEEEEvNT_6ParamsE)
        /*0014*/ 	.word	0x00000000


	//----- nvinfo : EIATTR_MIN_STACK_SIZE
	.align		4
.L_17:
        /*0018*/ 	.byte	0x04, 0x12
        /*001a*/ 	.short	(.L_19 - .L_18)
	.align		4
.L_18:
        /*001c*/ 	.word	index@(_ZN7cutlass13device_kernelINS_4gemm6kernel13GemmUniversalIN4cute5tupleIJiiiiEEENS1_10collective13CollectiveMmaINS1_34MainloopSm90TmaGmmaWarpSpecializedILi2ENS5_IJNS4_1CILi1EEENSA_ILi4EEESB_EEENS1_35KernelTmaWarpSpecializedCooperativeEEENS5_IJNSA_ILi128EEENSA_ILi64EEESG_EEENS_10tfloat32_tENS5_IJlSB_lEEESJ_SK_NS4_8TiledMMAINS4_8MMA_AtomIJNS4_4SM904GMMA29MMA_64x64x8_F32TF32TF32_SS_TNILNSO_7ScaleInE1ELSQ_1EEEEEENS4_6LayoutINS5_IJNSA_ILi2EEESB_SB_EEENS5_IJSB_NSA_ILi0EEESW_EEEEENS5_IJNS4_10UnderscoreESZ_SZ_EEEEENS4_23SM90_TMA_LOAD_MULTICASTENS4_14ComposedLayoutINS4_7SwizzleILi3ELi4ELi3EEENS4_18smem_ptr_flag_bitsILi32EEENST_INS5_IJNSA_ILi8EEENSA_ILi32EEEEEENS5_IJS19_SB_EEEEEEEvNS4_8identityENS4_13SM90_TMA_LOADES1D_vS1E_EENS_8epilogue10collective6detail29Sm90TmaWarpSpecializedAdapterINS1I_15DefaultEpilogueISJ_SK_SK_NS1H_6thread17LinearCombinationISJ_Li1EffLNS1M_9ScaleType4KindE0ELNS_15FloatRoundStyleE2ESJ_EENS1_15EpilogueDefaultEEEEEvvEEEEvNT_6ParamsE)
        /*0020*/ 	.word	0x00000000
.L_19:


//--------------------- .nv.compat                --------------------------
	.section	.nv.compat,"",@"SHT_CUDA_COMPAT_INFO"
	.align	4
        /*0000*/ 	.byte	0x02, 0x09, 0x01, 0x00, 0x02, 0x02, 0x04, 0x00, 0x02, 0x05, 0x05, 0x00, 0x03, 0x07, 0x01, 0x01
        /*0010*/ 	.byte	0x02, 0x03, 0x01, 0x00, 0x02, 0x06, 0x01, 0x00, 0x04, 0x0b, 0x08, 0x00, 0x00, 0x00, 0x00, 0x00
        /*0020*/ 	.byte	0x00, 0x00, 0x00, 0x00


//--------------------- .nv.info._ZN7cutlass13device_kernelINS_4gemm6kernel13GemmUniversalIN4cute5tupleIJiiiiEEENS1_10collective13CollectiveMmaINS1_34MainloopSm90TmaGmmaWarpSpecializedILi2ENS5_IJNS4_1CILi1EEENSA_ILi4EEESB_EEENS1_35KernelTmaWarpSpecializedCooperativeEEENS5_IJNSA_ILi128EEENSA_ILi64EEESG_EEENS_10tfloat32_tENS5_IJlSB_lEEESJ_SK_NS4_8TiledMMAINS4_8MMA_AtomIJNS4_4SM904GMMA29MMA_64x64x8_F32TF32TF32_SS_TNILNSO_7ScaleInE1ELSQ_1EEEEEENS4_6LayoutINS5_IJNSA_ILi2EEESB_SB_EEENS5_IJSB_NSA_ILi0EEESW_EEEEENS5_IJNS4_10UnderscoreESZ_SZ_EEEEENS4_23SM90_TMA_LOAD_MULTICASTENS4_14ComposedLayoutINS4_7SwizzleILi3ELi4ELi3EEENS4_18smem_ptr_flag_bitsILi32EEENST_INS5_IJNSA_ILi8EEENSA_ILi32EEEEEENS5_IJS19_SB_EEEEEEEvNS4_8identityENS4_13SM90_TMA_LOADES1D_vS1E_EENS_8epilogue10collective6detail29Sm90TmaWarpSpecializedAdapterINS1I_15DefaultEpilogueISJ_SK_SK_NS1H_6thread17LinearCombinationISJ_Li1EffLNS1M_9ScaleType4KindE0ELNS_15FloatRoundStyleE2ESJ_EENS1_15EpilogueDefaultEEEEEvvEEEEvNT_6ParamsE --------------------------
	.section	.nv.info._ZN7cutlass13device_kernelINS_4gemm6kernel13GemmUniversalIN4cute5tupleIJiiiiEEENS1_10collective13CollectiveMmaINS1_34MainloopSm90TmaGmmaWarpSpecializedILi2ENS5_IJNS4_1CILi1EEENSA_ILi4EEESB_EEENS1_35KernelTmaWarpSpecializedCooperativeEEENS5_IJNSA_ILi128EEENSA_ILi64EEESG_EEENS_10tfloat32_tENS5_IJlSB_lEEESJ_SK_NS4_8TiledMMAINS4_8MMA_AtomIJNS4_4SM904GMMA29MMA_64x64x8_F32TF32TF32_SS_TNILNSO_7ScaleInE1ELSQ_1EEEEEENS4_6LayoutINS5_IJNSA_ILi2EEESB_SB_EEENS5_IJSB_NSA_ILi0EEESW_EEEEENS5_IJNS4_10UnderscoreESZ_SZ_EEEEENS4_23SM90_TMA_LOAD_MULTICASTENS4_14ComposedLayoutINS4_7SwizzleILi3ELi4ELi3EEENS4_18smem_ptr_flag_bitsILi32EEENST_INS5_IJNSA_ILi8EEENSA_ILi32EEEEEENS5_IJS19_SB_EEEEEEEvNS4_8identityENS4_13SM90_TMA_LOADES1D_vS1E_EENS_8epilogue10collective6detail29Sm90TmaWarpSpecializedAdapterINS1I_15DefaultEpilogueISJ_SK_SK_NS1H_6thread17LinearCombinationISJ_Li1EffLNS1M_9ScaleType4KindE0ELNS_15FloatRoundStyleE2ESJ_EENS1_15EpilogueDefaultEEEEEvvEEEEvNT_6ParamsE,"",@"SHT_CUDA_INFO"
	.sectionflags	@""
	.align	4


	//----- nvinfo : EIATTR_CUDA_API_VERSION
	.align		4
        /*0000*/ 	.byte	0x04, 0x37
        /*0002*/ 	.short	(.L_21 - .L_20)
.L_20:
        /*0004*/ 	.word	0x00000082


	//----- nvinfo : EIATTR_KPARAM_INFO
	.align		4
.L_21:
        /*0008*/ 	.byte	0x04, 0x17
        /*000a*/ 	.short	(.L_23 - .L_22)
.L_22:
        /*000c*/ 	.word	0x00000000
        /*0010*/ 	.short	0x0000
        /*0012*/ 	.short	0x0070
        /*0014*/ 	.byte	0x00, 0xf0, 0x01, 0x10


	//----- nvinfo : EIATTR_SPARSE_MMA_MASK
	.align		4
.L_23:
        /*0018*/ 	.byte	0x03, 0x50
        /*001a*/ 	.short	0x0000


	//----- nvinfo : EIATTR_MAXREG_COUNT
	.align		4
        /*001c*/ 	.byte	0x03, 0x1b
        /*001e*/ 	.short	0x00a8


	//----- nvinfo : EIATTR_NUM_BARRIERS
	.align		4
        /*0020*/ 	.byte	0x02, 0x4c
        /*0022*/ 	.byte	0x01
	.zero		1


	//----- nvinfo : EIATTR_EXTERNS
	.align		4
        /*0024*/ 	.byte	0x04, 0x0f
        /*0026*/ 	.short	(.L_25 - .L_24)


	//   ....[0]....
	.align		4
.L_24:
        /*0028*/ 	.word	index@(__assertfail)


	//----- nvinfo : EIATTR_MERCURY_ISA_VERSION
	.align		4
.L_25:
        /*002c*/ 	.byte	0x03, 0x5f
        /*002e*/ 	.short	0x0101


	//----- nvinfo : EIATTR_INT_WARP_WIDE_INSTR_OFFSETS
	.align		4
        /*0030*/ 	.byte	0x04, 0x31
        /*0032*/ 	.short	(.L_27 - .L_26)


	//   ....[0]....
.L_26:
        /*0034*/ 	.word	0x000003f0


	//   ....[1]....
        /*0038*/ 	.word	0x00000410


	//   ....[2]....
        /*003c*/ 	.word	0x000005e0


	//   ....[3]....
        /*0040*/ 	.word	0x000028c0


	//----- nvinfo : EIATTR_COOP_GROUP_MASK_REGIDS
	.align		4
.L_27:
        /*0044*/ 	.byte	0x04, 0x29
        /*0046*/ 	.short	(.L_29 - .L_28)


	//   ....[0]....
.L_28:
        /*0048*/ 	.word	0xffffffff


	//   ....[1]....
        /*004c*/ 	.word	0xffffffff


	//   ....[2]....
        /*0050*/ 	.word	0xffffffff


	//   ....[3]....
        /*0054*/ 	.word	0xffffffff


	//   ....[4]....
        /*0058*/ 	.word	0xffffffff


	//   ....[5]....
        /*005c*/ 	.word	0xffffffff


	//----- nvinfo : EIATTR_COOP_GROUP_INSTR_OFFSETS
	.align		4
.L_29:
        /*0060*/ 	.byte	0x04, 0x28
        /*0062*/ 	.short	(.L_31 - .L_30)


	//   ....[0]....
.L_30:
        /*0064*/ 	.word	0x00000060


	//   ....[1]....
        /*0068*/ 	.word	0x00000070


	//   ....[2]....
        /*006c*/ 	.word	0x00000130


	//   ....[3]....
        /*0070*/ 	.word	0x00000290


	//   ....[4]....
        /*0074*/ 	.word	0x00000750


	//   ....[5]....
        /*0078*/ 	.word	0x000013d0


	//----- nvinfo : EIATTR_REG_RECONFIG
	.align		4
.L_31:
        /*007c*/ 	.byte	0x01, 0x54
	.zero		2


	//----- nvinfo : EIATTR_SYSCALL_OFFSETS
	.align		4
        /*0080*/ 	.byte	0x04, 0x46
        /*0082*/ 	.short	(.L_33 - .L_32)


	//   ....[0]....
.L_32:
        /*0084*/ 	.word	0x000015c0


	//----- nvinfo : EIATTR_MBARRIER_INSTR_OFFSETS
	.align		4
.L_33:
        /*0088*/ 	.byte	0x04, 0x39
        /*008a*/ 	.short	(.L_35 - .L_34)


	//   ....[0]....
.L_34:
        /*008c*/ 	.word	0x00000230
        /*0090*/ 	.word	0x000000ff
        /*0094*/ 	.word	0x00000000
        /*0098*/ 	.short	0x0100
        /*009a*/ 	.byte	0x08
	.zero		1


	//   ....[1]....
        /*009c*/ 	.word	0x00000240
        /*00a0*/ 	.word	0x000000ff
        /*00a4*/ 	.word	0x00000010
        /*00a8*/ 	.short	0x0100
        /*00aa*/ 	.byte	0x08
	.zero		1


	//   ....[2]....
        /*00ac*/ 	.word	0x00000250
        /*00b0*/ 	.word	0x000000ff
        /*00b4*/ 	.word	0x00000008
        /*00b8*/ 	.short	0x0100
        /*00ba*/ 	.byte	0x08
	.zero		1


	//   ....[3]....
        /*00bc*/ 	.word	0x00000260
        /*00c0*/ 	.word	0x000000ff
        /*00c4*/ 	.word	0x00000018
        /*00c8*/ 	.short	0x0100
        /*00ca*/ 	.byte	0x08
	.zero		1


	//   ....[4]....
        /*00cc*/ 	.word	0x00000680
        /*00d0*/ 	.word	0x000000ff
        /*00d4*/ 	.word	0x00000030
        /*00d8*/ 	.short	0x0100
        /*00da*/ 	.byte	0x06
	.zero		1


	//   ....[5]....
        /*00dc*/ 	.word	0x00000700
        /*00e0*/ 	.word	0x000000ff
        /*00e4*/ 	.word	0x00000038
        /*00e8*/ 	.short	0x0100
        /*00ea*/ 	.byte	0x06
	.zero		1


	//   ....[6]....
        /*00ec*/ 	.word	0x00001680
        /*00f0*/ 	.word	0x00000003
        /*00f4*/ 	.word	0x00000000
        /*00f8*/ 	.short	0x010a
        /*00fa*/ 	.byte	0x3f
	.zero		1


	//   ....[7]....
        /*00fc*/ 	.word	0x000016e0
        /*0100*/ 	.word	0x00000003
        /*0104*/ 	.word	0x00000000
        /*0108*/ 	.short	0x010a
        /*010a*/ 	.byte	0x3f
	.zero		1


	//   ....[8]....
        /*010c*/ 	.word	0x00001f90
        /*0110*/ 	.word	0x00000005
        /*0114*/ 	.word	0x00000000
        /*0118*/ 	.short	0x010a
        /*011a*/ 	.byte	0x3f
	.zero		1


	//   ....[9]....
        /*011c*/ 	.word	0x00001fd0
        /*0120*/ 	.word	0x00000005
        /*0124*/ 	.word	0x00000000
        /*0128*/ 	.short	0x010a
        /*012a*/ 	.byte	0x3f
	.zero		1


	//   ....[10]....
        /*012c*/ 	.word	0x00002770
        /*0130*/ 	.word	0x00000004
        /*0134*/ 	.word	0x00000000
        /*0138*/ 	.short	0x0101
        /*013a*/ 	.byte	0x3f
	.zero		1


	//   ....[11]....
        /*013c*/ 	.word	0x00002930
        /*0140*/ 	.word	0x00000000
        /*0144*/ 	.word	0x00000000
        /*0148*/ 	.short	0x0101
        /*014a*/ 	.byte	0x3f
	.zero		1


	//   ....[12]....
        /*014c*/ 	.word	0x00005bb0
        /*0150*/ 	.word	0x00000014
        /*0154*/ 	.word	0x00000010
        /*0158*/ 	.short	0x010a
        /*015a*/ 	.byte	0x3f
	.zero		1


	//   ....[13]....
        /*015c*/ 	.word	0x00006190
        /*0160*/ 	.word	0x00000006
        /*0164*/ 	.word	0x00000038
        /*0168*/ 	.short	0x0101
        /*016a*/ 	.byte	0x3f
	.zero		1


	//   ....[14]....
        /*016c*/ 	.word	0x000068b0
        /*0170*/ 	.word	0x00000007
        /*0174*/ 	.word	0x00000000
        /*0178*/ 	.short	0x010a
        /*017a*/ 	.byte	0x3f
	.zero		1


	//   ....[15]....
        /*017c*/ 	.word	0x00006930
        /*0180*/ 	.word	0x00000005
        /*0184*/ 	.word	0x00000000
        /*0188*/ 	.short	0x010a
        /*018a*/ 	.byte	0x3f
	.zero		1


	//   ....[16]....
        /*018c*/ 	.word	0x00006990
        /*0190*/ 	.word	0x00000003
        /*0194*/ 	.word	0x00000000
        /*0198*/ 	.short	0x010a
        /*019a*/ 	.byte	0x3f
	.zero		1


	//   ....[17]....
        /*019c*/ 	.word	0x000069e0
        /*01a0*/ 	.word	0x00000005
        /*01a4*/ 	.word	0x00000000
        /*01a8*/ 	.short	0x010a
        /*01aa*/ 	.byte	0x3f
	.zero		1


	//   ....[18]....
        /*01ac*/ 	.word	0x00006ab0
        /*01b0*/ 	.word	0x00000014
        /*01b4*/ 	.word	0x00000010
        /*01b8*/ 	.short	0x010a
        /*01ba*/ 	.byte	0x3f
	.zero		1


	//   ....[19]....
        /*01bc*/ 	.word	0x00006b80
        /*01c0*/ 	.word	0x00000007
        /*01c4*/ 	.word	0x00000000
        /*01c8*/ 	.short	0x010a
        /*01ca*/ 	.byte	0x3f
	.zero		1


	//----- nvinfo : EIATTR_NUM_MBARRIERS
	.align		4
.L_35:
        /*01cc*/ 	.byte	0x03, 0x38
        /*01ce*/ 	.short	0x0006


	//----- nvinfo : EIATTR_EXIT_INSTR_OFFSETS
	.align		4
        /*01d0*/ 	.byte	0x04, 0x1c
        /*01d2*/ 	.short	(.L_37 - .L_36)


	//   ....[0]....
.L_36:
        /*01d4*/ 	.word	0x00000920


	//   ....[1]....
        /*01d8*/ 	.word	0x00001130


	//   ....[2]....
        /*01dc*/ 	.word	0x00005340


	//   ....[3]....
        /*01e0*/ 	.word	0x000058a0


	//   ....[4]....
        /*01e4*/ 	.word	0x00006980


	//----- nvinfo : EIATTR_MAX_THREADS
	.align		4
.L_37:
        /*01e8*/ 	.byte	0x04, 0x05
        /*01ea*/ 	.short	(.L_39 - .L_38)
.L_38:
        /*01ec*/ 	.word	0x00000180
        /*01f0*/ 	.word	0x00000001
        /*01f4*/ 	.word	0x00000001


	//----- nvinfo : EIATTR_CRS_STACK_SIZE
	.align		4
.L_39:
        /*01f8*/ 	.byte	0x04, 0x1e
        /*01fa*/ 	.short	(.L_41 - .L_40)
.L_40:
        /*01fc*/ 	.word	0x00000000


	//----- nvinfo : EIATTR_CBANK_PARAM_SIZE
	.align		4
.L_41:
        /*0200*/ 	.byte	0x03, 0x19
        /*0202*/ 	.short	0x0470


	//----- nvinfo : EIATTR_PARAM_CBANK
	.align		4
        /*0204*/ 	.byte	0x04, 0x0a
        /*0206*/ 	.short	(.L_43 - .L_42)
	.align		4
.L_42:
        /*0208*/ 	.word	index@(.nv.constant0._ZN7cutlass13device_kernelINS_4gemm6kernel13GemmUniversalIN4cute5tupleIJiiiiEEENS1_10collective13CollectiveMmaINS1_34MainloopSm90TmaGmmaWarpSpecializedILi2ENS5_IJNS4_1CILi1EEENSA_ILi4EEESB_EEENS1_35KernelTmaWarpSpecializedCooperativeEEENS5_IJNSA_ILi128EEENSA_ILi64EEESG_EEENS_10tfloat32_tENS5_IJlSB_lEEESJ_SK_NS4_8TiledMMAINS4_8MMA_AtomIJNS4_4SM904GMMA29MMA_64x64x8_F32TF32TF32_SS_TNILNSO_7ScaleInE1ELSQ_1EEEEEENS4_6LayoutINS5_IJNSA_ILi2EEESB_SB_EEENS5_IJSB_NSA_ILi0EEESW_EEEEENS5_IJNS4_10UnderscoreESZ_SZ_EEEEENS4_23SM90_TMA_LOAD_MULTICASTENS4_14ComposedLayoutINS4_7SwizzleILi3ELi4ELi3EEENS4_18smem_ptr_flag_bitsILi32EEENST_INS5_IJNSA_ILi8EEENSA_ILi32EEEEEENS5_IJS19_SB_EEEEEEEvNS4_8identityENS4_13SM90_TMA_LOADES1D_vS1E_EENS_8epilogue10collective6detail29Sm90TmaWarpSpecializedAdapterINS1I_15DefaultEpilogueISJ_SK_SK_NS1H_6thread17LinearCombinationISJ_Li1EffLNS1M_9ScaleType4KindE0ELNS_15FloatRoundStyleE2ESJ_EENS1_15EpilogueDefaultEEEEEvvEEEEvNT_6ParamsE)
        /*020c*/ 	.short	0x0210
        /*020e*/ 	.short	0x0470


	//----- nvinfo : EIATTR_SW_WAR
	.align		4
.L_43:
        /*0210*/ 	.byte	0x04, 0x36
        /*0212*/ 	.short	(.L_45 - .L_44)
.L_44:
        /*0214*/ 	.word	0x00000008
.L_45:


//--------------------- .nv.callgraph             --------------------------
	.section	.nv.callgraph,"",@"SHT_CUDA_CALLGRAPH"
	.align	4
	.sectionentsize	8
	.align		4
        /*0000*/ 	.word	0x00000000
	.align		4
        /*0004*/ 	.word	0xffffffff
	.align		4
        /*0008*/ 	.word	index@(_ZN7cutlass13device_kernelINS_4gemm6kernel13GemmUniversalIN4cute5tupleIJiiiiEEENS1_10collective13CollectiveMmaINS1_34MainloopSm90TmaGmmaWarpSpecializedILi2ENS5_IJNS4_1CILi1EEENSA_ILi4EEESB_EEENS1_35KernelTmaWarpSpecializedCooperativeEEENS5_IJNSA_ILi128EEENSA_ILi64EEESG_EEENS_10tfloat32_tENS5_IJlSB_lEEESJ_SK_NS4_8TiledMMAINS4_8MMA_AtomIJNS4_4SM904GMMA29MMA_64x64x8_F32TF32TF32_SS_TNILNSO_7ScaleInE1ELSQ_1EEEEEENS4_6LayoutINS5_IJNSA_ILi2EEESB_SB_EEENS5_IJSB_NSA_ILi0EEESW_EEEEENS5_IJNS4_10UnderscoreESZ_SZ_EEEEENS4_23SM90_TMA_LOAD_MULTICASTENS4_14ComposedLayoutINS4_7SwizzleILi3ELi4ELi3EEENS4_18smem_ptr_flag_bitsILi32EEENST_INS5_IJNSA_ILi8EEENSA_ILi32EEEEEENS5_IJS19_SB_EEEEEEEvNS4_8identityENS4_13SM90_TMA_LOADES1D_vS1E_EENS_8epilogue10collective6detail29Sm90TmaWarpSpecializedAdapterINS1I_15DefaultEpilogueISJ_SK_SK_NS1H_6thread17LinearCombinationISJ_Li1EffLNS1M_9ScaleType4KindE0ELNS_15FloatRoundStyleE2ESJ_EENS1_15EpilogueDefaultEEEEEvvEEEEvNT_6ParamsE)
	.align		4
        /*000c*/ 	.word	index@(__assertfail)
	.align		4
        /*0010*/ 	.word	0x00000000
	.align		4
        /*0014*/ 	.word	0xfffffffe
	.align		4
        /*0018*/ 	.word	0x00000000
	.align		4
        /*001c*/ 	.word	0xfffffffd
	.align		4
        /*0020*/ 	.word	0x00000000
	.align		4
        /*0024*/ 	.word	0xfffffffc


//--------------------- .nv.constant4             --------------------------
	.section	.nv.constant4,"a",@progbits
	.align	8
	.align		8
.nv.constant4:
        /*0000*/ 	.dword	__assertfail
	.align		8
        /*0008*/ 	.dword	__unnamed_1
	.align		8
        /*0010*/ 	.dword	_ZN40_INTERNAL_e011d704_4_k_cu_00f6a0bd_318534cuda3std3__45__cpo5beginE
	.align		8
        /*0018*/ 	.dword	_ZN40_INTERNAL_e011d704_4_k_cu_00f6a0bd_318534cuda3std3__45__cpo3endE
	.align		8
        /*0020*/ 	.dword	_ZN40_INTERNAL_e011d704_4_k_cu_00f6a0bd_318534cuda3std3__45__cpo6cbeginE
	.align		8
        /*0028*/ 	.dword	_ZN40_INTERNAL_e011d704_4_k_cu_00f6a0bd_318534cuda3std3__45__cpo4cendE
	.align		8
        /*0030*/ 	.dword	_ZN40_INTERNAL_e011d704_4_k_cu_00f6a0bd_318534cuda3std3__442_GLOBAL__N__e011d704_4_k_cu_00f6a0bd_318536ignoreE
	.align		8
        /*0038*/ 	.dword	_ZN40_INTERNAL_e011d704_4_k_cu_00f6a0bd_318534cuda3std3__419piecewise_constructE
	.align		8
        /*0040*/ 	.dword	_ZN40_INTERNAL_e011d704_4_k_cu_00f6a0bd_318534cuda3std3__48in_placeE
	.align		8
        /*0048*/ 	.dword	_ZN40_INTERNAL_e011d704_4_k_cu_00f6a0bd_318534cuda3std6ranges3__45__cpo4swapE
	.align		8
        /*0050*/ 	.dword	_ZN40_INTERNAL_e011d704_4_k_cu_00f6a0bd_318534cuda3std6ranges3__45__cpo9iter_moveE
	.align		8
        /*0058*/ 	.dword	_ZN40_INTERNAL_e011d704_4_k_cu_00f6a0bd_318534cute7productE
	.align		8
        /*0060*/ 	.dword	_ZN40_INTERNAL_e011d704_4_k_cu_00f6a0bd_318534cute1_E
	.align		8
        /*0068*/ 	.dword	$str$22
	.align		8
        /*0070*/ 	.dword	$str$23


//--------------------- .text._ZN7cutlass13device_kernelINS_4gemm6kernel13GemmUniversalIN4cute5tupleIJiiiiEEENS1_10collective13CollectiveMmaINS1_34MainloopSm90TmaGmmaWarpSpecializedILi2ENS5_IJNS4_1CILi1EEENSA_ILi4EEESB_EEENS1_35KernelTmaWarpSpecializedCooperativeEEENS5_IJNSA_ILi128EEENSA_ILi64EEESG_EEENS_10tfloat32_tENS5_IJlSB_lEEESJ_SK_NS4_8TiledMMAINS4_8MMA_AtomIJNS4_4SM904GMMA29MMA_64x64x8_F32TF32TF32_SS_TNILNSO_7ScaleInE1ELSQ_1EEEEEENS4_6LayoutINS5_IJNSA_ILi2EEESB_SB_EEENS5_IJSB_NSA_ILi0EEESW_EEEEENS5_IJNS4_10UnderscoreESZ_SZ_EEEEENS4_23SM90_TMA_LOAD_MULTICASTENS4_14ComposedLayoutINS4_7SwizzleILi3ELi4ELi3EEENS4_18smem_ptr_flag_bitsILi32EEENST_INS5_IJNSA_ILi8EEENSA_ILi32EEEEEENS5_IJS19_SB_EEEEEEEvNS4_8identityENS4_13SM90_TMA_LOADES1D_vS1E_EENS_8epilogue10collective6detail29Sm90TmaWarpSpecializedAdapterINS1I_15DefaultEpilogueISJ_SK_SK_NS1H_6thread17LinearCombinationISJ_Li1EffLNS1M_9ScaleType4KindE0ELNS_15FloatRoundStyleE2ESJ_EENS1_15EpilogueDefaultEEEEEvvEEEEvNT_6ParamsE --------------------------
	.section	.text._ZN7cutlass13device_kernelINS_4gemm6kernel13GemmUniversalIN4cute5tupleIJiiiiEEENS1_10collective13CollectiveMmaINS1_34MainloopSm90TmaGmmaWarpSpecializedILi2ENS5_IJNS4_1CILi1EEENSA_ILi4EEESB_EEENS1_35KernelTmaWarpSpecializedCooperativeEEENS5_IJNSA_ILi128EEENSA_ILi64EEESG_EEENS_10tfloat32_tENS5_IJlSB_lEEESJ_SK_NS4_8TiledMMAINS4_8MMA_AtomIJNS4_4SM904GMMA29MMA_64x64x8_F32TF32TF32_SS_TNILNSO_7ScaleInE1ELSQ_1EEEEEENS4_6LayoutINS5_IJNSA_ILi2EEESB_SB_EEENS5_IJSB_NSA_ILi0EEESW_EEEEENS5_IJNS4_10UnderscoreESZ_SZ_EEEEENS4_23SM90_TMA_LOAD_MULTICASTENS4_14ComposedLayoutINS4_7SwizzleILi3ELi4ELi3EEENS4_18smem_ptr_flag_bitsILi32EEENST_INS5_IJNSA_ILi8EEENSA_ILi32EEEEEENS5_IJS19_SB_EEEEEEEvNS4_8identityENS4_13SM90_TMA_LOADES1D_vS1E_EENS_8epilogue10collective6detail29Sm90TmaWarpSpecializedAdapterINS1I_15DefaultEpilogueISJ_SK_SK_NS1H_6thread17LinearCombinationISJ_Li1EffLNS1M_9ScaleType4KindE0ELNS_15FloatRoundStyleE2ESJ_EENS1_15EpilogueDefaultEEEEEvvEEEEvNT_6ParamsE,"ax",@progbits
	.align	128
.text._ZN7cutlass13device_kernelINS_4gemm6kernel13GemmUniversalIN4cute5tupleIJiiiiEEENS1_10collective13CollectiveMmaINS1_34MainloopSm90TmaGmmaWarpSpecializedILi2ENS5_IJNS4_1CILi1EEENSA_ILi4EEESB_EEENS1_35KernelTmaWarpSpecializedCooperativeEEENS5_IJNSA_ILi128EEENSA_ILi64EEESG_EEENS_10tfloat32_tENS5_IJlSB_lEEESJ_SK_NS4_8TiledMMAINS4_8MMA_AtomIJNS4_4SM904GMMA29MMA_64x64x8_F32TF32TF32_SS_TNILNSO_7ScaleInE1ELSQ_1EEEEEENS4_6LayoutINS5_IJNSA_ILi2EEESB_SB_EEENS5_IJSB_NSA_ILi0EEESW_EEEEENS5_IJNS4_10UnderscoreESZ_SZ_EEEEENS4_23SM90_TMA_LOAD_MULTICASTENS4_14ComposedLayoutINS4_7SwizzleILi3ELi4ELi3EEENS4_18smem_ptr_flag_bitsILi32EEENST_INS5_IJNSA_ILi8EEENSA_ILi32EEEEEENS5_IJS19_SB_EEEEEEEvNS4_8identityENS4_13SM90_TMA_LOADES1D_vS1E_EENS_8epilogue10collective6detail29Sm90TmaWarpSpecializedAdapterINS1I_15DefaultEpilogueISJ_SK_SK_NS1H_6thread17LinearCombinationISJ_Li1EffLNS1M_9ScaleType4KindE0ELNS_15FloatRoundStyleE2ESJ_EENS1_15EpilogueDefaultEEEEEvvEEEEvNT_6ParamsE:
        .type           _ZN7cutlass13device_kernelINS_4gemm6kernel13GemmUniversalIN4cute5tupleIJiiiiEEENS1_10collective13CollectiveMmaINS1_34MainloopSm90TmaGmmaWarpSpecializedILi2ENS5_IJNS4_1CILi1EEENSA_ILi4EEESB_EEENS1_35KernelTmaWarpSpecializedCooperativeEEENS5_IJNSA_ILi128EEENSA_ILi64EEESG_EEENS_10tfloat32_tENS5_IJlSB_lEEESJ_SK_NS4_8TiledMMAINS4_8MMA_AtomIJNS4_4SM904GMMA29MMA_64x64x8_F32TF32TF32_SS_TNILNSO_7ScaleInE1ELSQ_1EEEEEENS4_6LayoutINS5_IJNSA_ILi2EEESB_SB_EEENS5_IJSB_NSA_ILi0EEESW_EEEEENS5_IJNS4_10UnderscoreESZ_SZ_EEEEENS4_23SM90_TMA_LOAD_MULTICASTENS4_14ComposedLayoutINS4_7SwizzleILi3ELi4ELi3EEENS4_18smem_ptr_flag_bitsILi32EEENST_INS5_IJNSA_ILi8EEENSA_ILi32EEEEEENS5_IJS19_SB_EEEEEEEvNS4_8identityENS4_13SM90_TMA_LOADES1D_vS1E_EENS_8epilogue10collective6detail29Sm90TmaWarpSpecializedAdapterINS1I_15DefaultEpilogueISJ_SK_SK_NS1H_6thread17LinearCombinationISJ_Li1EffLNS1M_9ScaleType4KindE0ELNS_15FloatRoundStyleE2ESJ_EENS1_15EpilogueDefaultEEEEEvvEEEEvNT_6ParamsE,@function
        .size           _ZN7cutlass13device_kernelINS_4gemm6kernel13GemmUniversalIN4cute5tupleIJiiiiEEENS1_10collective13CollectiveMmaINS1_34MainloopSm90TmaGmmaWarpSpecializedILi2ENS5_IJNS4_1CILi1EEENSA_ILi4EEESB_EEENS1_35KernelTmaWarpSpecializedCooperativeEEENS5_IJNSA_ILi128EEENSA_ILi64EEESG_EEENS_10tfloat32_tENS5_IJlSB_lEEESJ_SK_NS4_8TiledMMAINS4_8MMA_AtomIJNS4_4SM904GMMA29MMA_64x64x8_F32TF32TF32_SS_TNILNSO_7ScaleInE1ELSQ_1EEEEEENS4_6LayoutINS5_IJNSA_ILi2EEESB_SB_EEENS5_IJSB_NSA_ILi0EEESW_EEEEENS5_IJNS4_10UnderscoreESZ_SZ_EEEEENS4_23SM90_TMA_LOAD_MULTICASTENS4_14ComposedLayoutINS4_7SwizzleILi3ELi4ELi3EEENS4_18smem_ptr_flag_bitsILi32EEENST_INS5_IJNSA_ILi8EEENSA_ILi32EEEEEENS5_IJS19_SB_EEEEEEEvNS4_8identityENS4_13SM90_TMA_LOADES1D_vS1E_EENS_8epilogue10collective6detail29Sm90TmaWarpSpecializedAdapterINS1I_15DefaultEpilogueISJ_SK_SK_NS1H_6thread17LinearCombinationISJ_Li1EffLNS1M_9ScaleType4KindE0ELNS_15FloatRoundStyleE2ESJ_EENS1_15EpilogueDefaultEEEEEvvEEEEvNT_6ParamsE,(.L_x_129 - _ZN7cutlass13device_kernelINS_4gemm6kernel13GemmUniversalIN4cute5tupleIJiiiiEEENS1_10collective13CollectiveMmaINS1_34MainloopSm90TmaGmmaWarpSpecializedILi2ENS5_IJNS4_1CILi1EEENSA_ILi4EEESB_EEENS1_35KernelTmaWarpSpecializedCooperativeEEENS5_IJNSA_ILi128EEENSA_ILi64EEESG_EEENS_10tfloat32_tENS5_IJlSB_lEEESJ_SK_NS4_8TiledMMAINS4_8MMA_AtomIJNS4_4SM904GMMA29MMA_64x64x8_F32TF32TF32_SS_TNILNSO_7ScaleInE1ELSQ_1EEEEEENS4_6LayoutINS5_IJNSA_ILi2EEESB_SB_EEENS5_IJSB_NSA_ILi0EEESW_EEEEENS5_IJNS4_10UnderscoreESZ_SZ_EEEEENS4_23SM90_TMA_LOAD_MULTICASTENS4_14ComposedLayoutINS4_7SwizzleILi3ELi4ELi3EEENS4_18smem_ptr_flag_bitsILi32EEENST_INS5_IJNSA_ILi8EEENSA_ILi32EEEEEENS5_IJS19_SB_EEEEEEEvNS4_8identityENS4_13SM90_TMA_LOADES1D_vS1E_EENS_8epilogue10collective6detail29Sm90TmaWarpSpecializedAdapterINS1I_15DefaultEpilogueISJ_SK_SK_NS1H_6thread17LinearCombinationISJ_Li1EffLNS1M_9ScaleType4KindE0ELNS_15FloatRoundStyleE2ESJ_EENS1_15EpilogueDefaultEEEEEvvEEEEvNT_6ParamsE)
        .other          _ZN7cutlass13device_kernelINS_4gemm6kernel13GemmUniversalIN4cute5tupleIJiiiiEEENS1_10collective13CollectiveMmaINS1_34MainloopSm90TmaGmmaWarpSpecializedILi2ENS5_IJNS4_1CILi1EEENSA_ILi4EEESB_EEENS1_35KernelTmaWarpSpecializedCooperativeEEENS5_IJNSA_ILi128EEENSA_ILi64EEESG_EEENS_10tfloat32_tENS5_IJlSB_lEEESJ_SK_NS4_8TiledMMAINS4_8MMA_AtomIJNS4_4SM904GMMA29MMA_64x64x8_F32TF32TF32_SS_TNILNSO_7ScaleInE1ELSQ_1EEEEEENS4_6LayoutINS5_IJNSA_ILi2EEESB_SB_EEENS5_IJSB_NSA_ILi0EEESW_EEEEENS5_IJNS4_10UnderscoreESZ_SZ_EEEEENS4_23SM90_TMA_LOAD_MULTICASTENS4_14ComposedLayoutINS4_7SwizzleILi3ELi4ELi3EEENS4_18smem_ptr_flag_bitsILi32EEENST_INS5_IJNSA_ILi8EEENSA_ILi32EEEEEENS5_IJS19_SB_EEEEEEEvNS4_8identityENS4_13SM90_TMA_LOADES1D_vS1E_EENS_8epilogue10collective6detail29Sm90TmaWarpSpecializedAdapterINS1I_15DefaultEpilogueISJ_SK_SK_NS1H_6thread17LinearCombinationISJ_Li1EffLNS1M_9ScaleType4KindE0ELNS_15FloatRoundStyleE2ESJ_EENS1_15EpilogueDefaultEEEEEvvEEEEvNT_6ParamsE,@"STO_CUDA_ENTRY STV_DEFAULT"
_ZN7cutlass13device_kernelINS_4gemm6kernel13GemmUniversalIN4cute5tupleIJiiiiEEENS1_10collective13CollectiveMmaINS1_34MainloopSm90TmaGmmaWarpSpecializedILi2ENS5_IJNS4_1CILi1EEENSA_ILi4EEESB_EEENS1_35KernelTmaWarpSpecializedCooperativeEEENS5_IJNSA_ILi128EEENSA_ILi64EEESG_EEENS_10tfloat32_tENS5_IJlSB_lEEESJ_SK_NS4_8TiledMMAINS4_8MMA_AtomIJNS4_4SM904GMMA29MMA_64x64x8_F32TF32TF32_SS_TNILNSO_7ScaleInE1ELSQ_1EEEEEENS4_6LayoutINS5_IJNSA_ILi2EEESB_SB_EEENS5_IJSB_NSA_ILi0EEESW_EEEEENS5_IJNS4_10UnderscoreESZ_SZ_EEEEENS4_23SM90_TMA_LOAD_MULTICASTENS4_14ComposedLayoutINS4_7SwizzleILi3ELi4ELi3EEENS4_18smem_ptr_flag_bitsILi32EEENST_INS5_IJNSA_ILi8EEENSA_ILi32EEEEEENS5_IJS19_SB_EEEEEEEvNS4_8identityENS4_13SM90_TMA_LOADES1D_vS1E_EENS_8epilogue10collective6detail29Sm90TmaWarpSpecializedAdapterINS1I_15DefaultEpilogueISJ_SK_SK_NS1H_6thread17LinearCombinationISJ_Li1EffLNS1M_9ScaleType4KindE0ELNS_15FloatRoundStyleE2ESJ_EENS1_15EpilogueDefaultEEEEEvvEEEEvNT_6ParamsE:
[----:B------:R-:W0:Y:S01]  /*0000*/  LDC R1, c[0x0][0x28] ;  /* 0x00000a00ff017b82 */ /* 0x000e220000000800 */
[----:B------:R-:W1:Y:S01]  /*0010*/  S2R R62, SR_TID.X ;  /* 0x00000000003e7919 */ /* 0x000e620000002100 */
[----:B------:R-:W-:Y:S01]  /*0020*/  ELECT P0, URZ, PT ;  /* 0x00000000003f782f */ /* 0x000fe20003800000 */
[----:B------:R-:W-:Y:S01]  /*0030*/  BSSY B0, `(.L_x_0) ;  /* 0x000000f000007945 */ /* 0x000fe20003800000 */
[--C-:B-1----:R-:W-:Y:S02]  /*0040*/  SHF.R.U32.HI R0, RZ, 0x5, R62.reuse ;  /* 0x00000005ff007819 */ /* 0x102fe4000001163e */
[----:B------:R-:W-:-:S03]  /*0050*/  SHF.R.U32.HI R6, RZ, 0x7, R62 ;  /* 0x00000007ff067819 */ /* 0x000fc6000001163e */
[----:B------:R-:W1:Y:S04]  /*0060*/  SHFL.IDX PT, R3, R0, RZ, 0x1f ;  /* 0x00001fff00037589 */ /* 0x000e6800000e0000 */
[----:B------:R2:W3:Y:S01]  /*0070*/  SHFL.IDX PT, R2, R6, RZ, 0x1f ;  /* 0x00001fff06027589 */ /* 0x0004e200000e0000 */
[----:B-1----:R-:W-:-:S13]  /*0080*/  ISETP.NE.OR P0, PT, R3, RZ, !P0 ;  /* 0x000000ff0300720c */ /* 0x002fda0004705670 */
[----:B0-23--:R-:W-:Y:S05]  /*0090*/  @P0 BRA `(.L_x_1) ;  /* 0x0000000000200947 */ /* 0x00dfea0003800000 */
[----:B------:R-:W-:Y:S02]  /*00a0*/  ULDC.64 UR4, c[0x0][0x198] ;  /* 0x0000660000047ab9 */ /* 0x000fe40000000a00 */
[----:B------:R-:W-:Y:S02]  /*00b0*/  UIADD3 UR6, UP0, UR4, 0xf0, URZ ;  /* 0x000000f004067890 */ /* 0x000fe4000ff1e03f */
[----:B------:R-:W-:Y:S02]  /*00c0*/  UIADD3 UR4, UP1, UR4, 0x1f0, URZ ;  /* 0x000001f004047890 */ /* 0x000fe4000ff3e03f */
[----:B------:R-:W-:Y:S02]  /*00d0*/  UIADD3.X UR7, URZ, UR5, URZ, UP0, !UPT ;  /* 0x000000053f077290 */ /* 0x000fe400087fe43f */
[----:B------:R-:W-:-:S07]  /*00e0*/  UIADD3.X UR5, URZ, UR5, URZ, UP1, !UPT ;  /* 0x000000053f057290 */ /* 0x000fce0008ffe43f */
[----:B------:R0:W-:Y:S02]  /*00f0*/  UTMACCTL.PF [UR6] ;  /* 0x00000000060079b9 */ /* 0x0001e40008040000 */
[----:B------:R0:W-:Y:S02]  /*0100*/  UTMACCTL.PF [UR4] ;  /* 0x00000000040079b9 */ /* 0x0001e40008040000 */
[----:B0-----:R-:W-:Y:S01]  /*0110*/  NOP ;  /* 0x0000000000007918 */ /* 0x001fe20000000000 */
.L_x_1:
[----:B------:R-:W-:Y:S05]  /*0120*/  BSYNC B0 ;  /* 0x0000000000007941 */ /* 0x000fea0003800000 */
.L_x_0:
[----:B------:R-:W0:Y:S02]  /*0130*/  SHFL.IDX PT, R5, R0, RZ, 0x1f ;  /* 0x00001fff00057589 */ /* 0x000e2400000e0000 */
[----:B0-----:R-:W-:-:S13]  /*0140*/  ISETP.NE.AND P0, PT, R5, RZ, PT ;  /* 0x000000ff0500720c */ /* 0x001fda0003f05270 */
[----:B------:R-:W-:Y:S05]  /*0150*/  @P0 BRA `(.L_x_2) ;  /* 0x0000000000480947 */ /* 0x000fea0003800000 */
[----:B------:R-:W0:Y:S01]  /*0160*/  S2UR UR8, SR_CgaCtaId ;  /* 0x00000000000879c3 */ /* 0x000e220000008800 */
[----:B------:R-:W-:Y:S01]  /*0170*/  UMOV UR4, 0x400 ;  /* 0x0000040000047882 */ /* 0x000fe20000000000 */
[----:B------:R-:W-:Y:S01]  /*0180*/  UMOV UR5, 0x1 ;  /* 0x0000000100057882 */ /* 0x000fe20000000000 */
[----:B------:R-:W-:Y:S01]  /*0190*/  UMOV UR6, 0x8 ;  /* 0x0000000800067882 */ /* 0x000fe20000000000 */
[----:B------:R-:W-:Y:S01]  /*01a0*/  ELECT P0, URZ, PT ;  /* 0x00000000003f782f */ /* 0x000fe20003800000 */
[----:B------:R-:W-:-:S04]  /*01b0*/  UIADD3 UR6, -UR6, 0x100000, URZ ;  /* 0x0010000006067890 */ /* 0x000fc8000fffe13f */
[----:B------:R-:W-:Y:S02]  /*01c0*/  USHF.L.U32 UR7, UR6, 0xb, URZ ;  /* 0x0000000b06077899 */ /* 0x000fe4000800063f */
[----:B------:R-:W-:Y:S02]  /*01d0*/  USHF.L.U32 UR6, UR6, 0x1, URZ ;  /* 0x0000000106067899 */ /* 0x000fe4000800063f */
[----:B0-----:R-:W-:Y:S02]  /*01e0*/  ULEA UR8, UR8, UR4, 0x18 ;  /* 0x0000000408087291 */ /* 0x001fe4000f8ec03f */
[----:B------:R-:W-:-:S04]  /*01f0*/  UIADD3 UR4, -UR5, 0x100000, URZ ;  /* 0x0010000005047890 */ /* 0x000fc8000fffe13f */
[----:B------:R-:W-:Y:S02]  /*0200*/  USHF.L.U32 UR5, UR4, 0xb, URZ ;  /* 0x0000000b04057899 */ /* 0x000fe4000800063f */
[----:B------:R-:W-:Y:S01]  /*0210*/  USHF.L.U32 UR4, UR4, 0x1, URZ ;  /* 0x0000000104047899 */ /* 0x000fe2000800063f */
[----:B------:R-:W0:Y:S11]  /*0220*/  FENCE.VIEW.ASYNC.S ;  /* 0x00000000000073c6 */ /* 0x000e360000000000 */
[----:B0-----:R0:W1:Y:S01]  /*0230*/  SYNCS.EXCH.64 URZ, [UR8], UR4 ;  /* 0x00000004083f75b2 */ /* 0x0010620008000100 */
[----:B------:R0:W2:Y:S01]  /*0240*/  SYNCS.EXCH.64 URZ, [UR8+0x10], UR6 ;  /* 0x00001006083f75b2 */ /* 0x0000a20008000100 */
[----:B------:R0:W3:Y:S01]  /*0250*/  SYNCS.EXCH.64 URZ, [UR8+0x8], UR4 ;  /* 0x00000804083f75b2 */ /* 0x0000e20008000100 */
[----:B------:R0:W4:Y:S01]  /*0260*/  SYNCS.EXCH.64 URZ, [UR8+0x18], UR6 ;  /* 0x00001806083f75b2 */ /* 0x0001220008000100 */
[----:B------:R-:W-:Y:S01]  /*0270*/  NOP ;  /* 0x0000000000007918 */ /* 0x000fe20000000000 */
.L_x_2:
[----:B------:R-:W-:Y:S01]  /*0280*/  SHF.R.S32.HI R7, RZ, 0x1f, R62 ;  /* 0x0000001fff077819 */ /* 0x000fe2000001143e */
[----:B------:R-:W5:Y:S01]  /*0290*/  SHFL.IDX PT, R0, R0, RZ, 0x1f ;  /* 0x00001fff00007589 */ /* 0x000f6200000e0000 */
[----:B0-----:R-:W0:Y:S01]  /*02a0*/  S2UR UR8, SR_CTAID.X ;  /* 0x00000000000879c3 */ /* 0x001e220000002500 */
[----:B------:R-:W-:Y:S02]  /*02b0*/  ELECT P0, URZ, PT ;  /* 0x00000000003f782f */ /* 0x000fe40003800000 */
[----:B------:R-:W-:Y:S01]  /*02c0*/  LEA.HI R7, R7, R62, RZ, 0x7 ;  /* 0x0000003e07077211 */ /* 0x000fe200078f38ff */
[----:B------:R-:W1:Y:S01]  /*02d0*/  S2R R4, SR_CTAID.Y ;  /* 0x0000000000047919 */ /* 0x000e620000002600 */
[----:B------:R-:W-:Y:S01]  /*02e0*/  ULDC UR4, c[0x0][0x154] ;  /* 0x0000550000047ab9 */ /* 0x000fe20000000800 */
[----:B------:R-:W-:Y:S01]  /*02f0*/  NOP ;  /* 0x0000000000007918 */ /* 0x000fe20000000000 */
[----:B------:R-:W-:Y:S01]  /*0300*/  LOP3.LUT R7, R7, 0xffffff80, RZ, 0xc0, !PT ;  /* 0xffffff8007077812 */ /* 0x000fe200078ec0ff */
[----:B------:R-:W-:Y:S01]  /*0310*/  NOP ;  /* 0x0000000000007918 */ /* 0x000fe20000000000 */
[----:B------:R-:W2:Y:S03]  /*0320*/  LDC R14, c[0x0][0x140] ;  /* 0x00005000ff0e7b82 */ /* 0x000ea60000000800 */
[----:B------:R-:W-:-:S05]  /*0330*/  IMAD.IADD R7, R62, 0x1, -R7 ;  /* 0x000000013e077824 */ /* 0x000fca00078e0a07 */
[----:B------:R-:W-:Y:S01]  /*0340*/  SHF.R.S32.HI R8, RZ, 0x1f, R7 ;  /* 0x0000001fff087819 */ /* 0x000fe20000011407 */
[----:B------:R-:W3:Y:S01]  /*0350*/  LDC R12, c[0x0][0x144] ;  /* 0x00005100ff0c7b82 */ /* 0x000ee20000000800 */
[----:B------:R-:W-:Y:S02]  /*0360*/  LOP3.LUT P2, RZ, R7, 0x7, RZ, 0xc0, !PT ;  /* 0x0000000707ff7812 */ /* 0x000fe4000784c0ff */
[----:B------:R-:W-:Y:S02]  /*0370*/  LEA.HI R8, R8, R7, RZ, 0x3 ;  /* 0x0000000708087211 */ /* 0x000fe400078f18ff */
[----:B-----5:R-:W-:Y:S02]  /*0380*/  ISETP.NE.OR P0, PT, R0, RZ, !P0 ;  /* 0x000000ff0000720c */ /* 0x020fe40004705670 */
[--C-:B------:R-:W-:Y:S02]  /*0390*/  SHF.R.S32.HI R0, RZ, 0x3, R8.reuse ;  /* 0x00000003ff007819 */ /* 0x100fe40000011408 */
[----:B------:R-:W-:-:S02]  /*03a0*/  SHF.R.S32.HI R9, RZ, 0x1f, R8 ;  /* 0x0000001fff097819 */ /* 0x000fc40000011408 */
[----:B------:R-:W-:Y:S02]  /*03b0*/  SHF.R.S32.HI R8, RZ, 0x1f, R5 ;  /* 0x0000001fff087819 */ /* 0x000fe40000011405 */
[----:B------:R-:W-:Y:S02]  /*03c0*/  LEA.HI R9, R9, R0, RZ, 0x2 ;  /* 0x0000000009097211 */ /* 0x000fe400078f10ff */
[----:B------:R-:W-:Y:S02]  /*03d0*/  LEA.HI R8, R8, R5, RZ, 0x2 ;  /* 0x0000000508087211 */ /* 0x000fe400078f10ff */
[----:B-1----:R-:W-:Y:S01]  /*03e0*/  I2FP.F32.U32 R11, R4 ;  /* 0x00000004000b7245 */ /* 0x002fe20000201000 */
[----:B------:R-:W-:Y:S01]  /*03f0*/  VOTEU.ALL UP0, P0 ;  /* 0x00000000003f7886 */ /* 0x000fe20000000000 */
[----:B------:R-:W-:Y:S01]  /*0400*/  LOP3.LUT R10, R8, 0x3ffffffc, RZ, 0xc0, !PT ;  /* 0x3ffffffc080a7812 */ /* 0x000fe200078ec0ff */
[----:B------:R-:W-:Y:S01]  /*0410*/  VOTEU.ALL UP1, P0 ;  /* 0x00000000003f7886 */ /* 0x000fe20000020000 */
[----:B------:R-:W-:Y:S01]  /*0420*/  LOP3.LUT R9, R9, 0xfffffffc, RZ, 0xc0, !PT ;  /* 0xfffffffc09097812 */ /* 0x000fe200078ec0ff */
[----:B------:R-:W-:Y:S01]  /*0430*/  FMUL R13, R11, UR4 ;  /* 0x000000040b0d7c20 */ /* 0x000fe20008400000 */
[----:B------:R-:W1:Y:S01]  /*0440*/  @!UP0 S2UR UR7, SR_CgaCtaId ;  /* 0x00000000000789c3 */ /* 0x000e620000008800 */
[----:B------:R-:W-:Y:S01]  /*0450*/  IMAD.IADD R11, R5, 0x1, -R10 ;  /* 0x00000001050b7824 */ /* 0x000fe200078e0a0a */
[----:B0-----:R-:W-:Y:S01]  /*0460*/  I2FP.F32.U32 R10, UR8 ;  /* 0x00000008000a7c45 */ /* 0x001fe20008201000 */
[----:B------:R-:W-:Y:S01]  /*0470*/  IMAD.IADD R8, R0, 0x1, -R9 ;  /* 0x0000000100087824 */ /* 0x000fe200078e0a09 */
[----:B------:R-:W-:Y:S01]  /*0480*/  ULDC UR4, c[0x0][0x150] ;  /* 0x0000540000047ab9 */ /* 0x000fe20000000800 */
[----:B------:R-:W0:Y:S01]  /*0490*/  F2I.U32.TRUNC.NTZ R13, R13 ;  /* 0x0000000d000d7305 */ /* 0x000e22000020f000 */
[----:B------:R-:W-:Y:S01]  /*04a0*/  SHF.R.S32.HI R0, RZ, 0x1f, R3 ;  /* 0x0000001fff007819 */ /* 0x000fe20000011403 */
[----:B------:R-:W-:Y:S01]  /*04b0*/  FMUL R10, R10, UR4 ;  /* 0x000000040a0a7c20 */ /* 0x000fe20008400000 */
[----:B------:R-:W5:Y:S01]  /*04c0*/  LDC R9, c[0x0][0x148] ;  /* 0x00005200ff097b82 */ /* 0x000f620000000800 */
[----:B------:R-:W-:Y:S01]  /*04d0*/  IMAD R8, R11, 0x4, R8 ;  /* 0x000000040b087824 */ /* 0x000fe200078e0208 */
[----:B------:R-:W-:Y:S01]  /*04e0*/  LEA.HI R0, R0, R3, RZ, 0x2 ;  /* 0x0000000300007211 */ /* 0x000fe200078f10ff */
[----:B------:R-:W-:Y:S01]  /*04f0*/  UMOV UR4, 0x20 ;  /* 0x0000002000047882 */ /* 0x000fe20000000000 */
[----:B------:R-:W-:Y:S01]  /*0500*/  @!UP0 UMOV UR6, 0x400 ;  /* 0x0000040000068882 */ /* 0x000fe20000000000 */
[----:B------:R-:W4:Y:S01]  /*0510*/  F2I.U32.TRUNC.NTZ R10, R10 ;  /* 0x0000000a000a7305 */ /* 0x000f22000020f000 */
[----:B------:R-:W-:Y:S01]  /*0520*/  LOP3.LUT R0, R0, 0xfffffffc, RZ, 0xc0, !PT ;  /* 0xfffffffc00007812 */ /* 0x000fe200078ec0ff */
[----:B------:R-:W-:Y:S01]  /*0530*/  IMAD.SHL.U32 R19, R8, 0x4, RZ ;  /* 0x0000000408137824 */ /* 0x000fe200078e00ff */
[----:B------:R-:W-:-:S04]  /*0540*/  @!UP0 UIADD3 UR4, -UR4, 0x100000, URZ ;  /* 0x0010000004048890 */ /* 0x000fc8000fffe13f */
[----:B------:R-:W-:Y:S02]  /*0550*/  @!UP0 USHF.L.U32 UR5, UR4, 0xb, URZ ;  /* 0x0000000b04058899 */ /* 0x000fe4000800063f */
[----:B------:R-:W-:Y:S01]  /*0560*/  @!UP0 USHF.L.U32 UR4, UR4, 0x1, URZ ;  /* 0x0000000104048899 */ /* 0x000fe2000800063f */
[----:B--2---:R-:W-:Y:S01]  /*0570*/  ISETP.EQ.U32.AND P3, PT, R14, 0x1, PT ;  /* 0x000000010e00780c */ /* 0x004fe20003f62070 */
[----:B------:R-:W-:Y:S01]  /*0580*/  IMAD.IADD R3, R3, 0x1, -R0 ;  /* 0x0000000103037824 */ /* 0x000fe200078e0a00 */
[----:B------:R-:W-:Y:S01]  /*0590*/  LOP3.LUT R19, R8, 0xc, R19, 0x78, !PT ;  /* 0x0000000c08137812 */ /* 0x000fe200078e7813 */
[----:B0-----:R-:W-:Y:S02]  /*05a0*/  IMAD.MOV R22, RZ, RZ, -R13 ;  /* 0x000000ffff167224 */ /* 0x001fe400078e0a0d */
[----:B------:R-:W-:Y:S01]  /*05b0*/  VIADD R8, R2, 0xffffffff ;  /* 0xffffffff02087836 */ /* 0x000fe20000000000 */
[----:B-1----:R-:W-:Y:S01]  /*05c0*/  @!UP0 ULEA UR6, UR7, UR6, 0x18 ;  /* 0x0000000607068291 */ /* 0x002fe2000f8ec03f */
[----:B------:R-:W-:Y:S01]  /*05d0*/  ISETP.NE.AND P1, PT, R3, 0x3, PT ;  /* 0x000000030300780c */ /* 0x000fe20003f25270 */
[----:B------:R-:W-:Y:S01]  /*05e0*/  VOTEU.ALL UP0, P0 ;  /* 0x00000000003f7886 */ /* 0x000fe20000000000 */
[----:B------:R-:W-:Y:S01]  /*05f0*/  ISETP.LT.U32.AND P0, PT, R19, 0x4, !P2 ;  /* 0x000000041300780c */ /* 0x000fe20005701070 */
[----:B----4-:R-:W-:Y:S01]  /*0600*/  IMAD.MOV R7, RZ, RZ, -R10 ;  /* 0x000000ffff077224 */ /* 0x010fe200078e0a0a */
[----:B------:R-:W-:-:S02]  /*0610*/  ISETP.EQ.OR P1, PT, R3, RZ, !P1 ;  /* 0x000000ff0300720c */ /* 0x000fc40004f22670 */
[----:B------:R-:W-:Y:S01]  /*0620*/  ISETP.GE.U32.AND P5, PT, R8, 0x2, PT ;  /* 0x000000020800780c */ /* 0x000fe20003fa6070 */
[----:B-----5:R-:W-:Y:S01]  /*0630*/  IMAD R0, R9, R22, R4 ;  /* 0x0000001609007224 */ /* 0x020fe200078e0204 */
[----:B------:R-:W-:Y:S01]  /*0640*/  ISETP.EQ.AND P1, PT, R2, RZ, P1 ;  /* 0x000000ff0200720c */ /* 0x000fe20000f22270 */
[----:B---3--:R-:W-:Y:S01]  /*0650*/  IMAD R7, R12, R7, UR8 ;  /* 0x000000080c077e24 */ /* 0x008fe2000f8e0207 */
[----:B------:R-:W-:Y:S01]  /*0660*/  ISETP.NE.AND P2, PT, R2, RZ, PT ;  /* 0x000000ff0200720c */ /* 0x000fe20003f45270 */
[----:B------:R-:W0:Y:S02]  /*0670*/  FENCE.VIEW.ASYNC.S ;  /* 0x00000000000073c6 */ /* 0x000e240000000000 */
[----:B0-----:R0:W1:Y:S01]  /*0680*/  @!UP0 SYNCS.EXCH.64 URZ, [UR6+0x30], UR4 ;  /* 0x00003004063f85b2 */ /* 0x0010620008000100 */
[----:B------:R-:W-:Y:S02]  /*0690*/  ISETP.NE.AND P4, PT, R0, R19, PT ;  /* 0x000000130000720c */ /* 0x000fe40003f85270 */
[----:B------:R-:W-:-:S02]  /*06a0*/  SEL R18, RZ, 0x1, !P1 ;  /* 0x00000001ff127807 */ /* 0x000fc40004800000 */
[----:B------:R-:W-:Y:S02]  /*06b0*/  ISETP.EQ.OR P4, PT, R7, RZ, !P4 ;  /* 0x000000ff0700720c */ /* 0x000fe40006782670 */
[----:B------:R-:W-:Y:S02]  /*06c0*/  LOP3.LUT R0, R62, 0x7f, RZ, 0xc0, !PT ;  /* 0x0000007f3e007812 */ /* 0x000fe400078ec0ff */
[----:B------:R-:W-:Y:S02]  /*06d0*/  PLOP3.LUT P0, PT, P0, P4, PT, 0x80, 0x0 ;  /* 0x000000000000781c */ /* 0x000fe40000709070 */
[----:B------:R-:W-:Y:S02]  /*06e0*/  SEL R18, R18, 0x2, P5 ;  /* 0x0000000212127807 */ /* 0x000fe40002800000 */
[----:B------:R-:W-:Y:S01]  /*06f0*/  P2R R68, PR, RZ, 0x1 ;  /* 0x00000001ff447803 */ /* 0x000fe20000000000 */
[----:B------:R0:W2:Y:S01]  /*0700*/  @!UP1 SYNCS.EXCH.64 URZ, [UR6+0x38], UR4 ;  /* 0x00003804063f95b2 */ /* 0x0000a20008000100 */
[----:B------:R-:W-:Y:S01]  /*0710*/  NOP ;  /* 0x0000000000007918 */ /* 0x000fe20000000000 */
[----:B------:R-:W-:Y:S06]  /*0720*/  @!P3 BRA `(.L_x_3) ;  /* 0x000000000008b947 */ /* 0x000fec0003800000 */
[----:B-12---:R-:W-:Y:S01]  /*0730*/  UCGABAR_ARV ;  /* 0x00000000000079c7 */ /* 0x006fe20008000000 */
[----:B------:R-:W-:Y:S05]  /*0740*/  BRA `(.L_x_4) ;  /* 0x0000000000047947 */ /* 0x000fea0003800000 */
.L_x_3:
[----:B-12---:R-:W-:Y:S01]  /*0750*/  NOP ;  /* 0x0000000000007918 */ /* 0x006fe20000000000 */
.L_x_4:
[----:B------:R-:W1:Y:S01]  /*0760*/  LDC R2, c[0x0][0x65c] ;  /* 0x00019700ff027b82 */ /* 0x000e620000000800 */
[----:B------:R-:W-:Y:S02]  /*0770*/  IMAD.U32 R10, RZ, RZ, UR8 ;  /* 0x00000008ff0a7e24 */ /* 0x000fe4000f8e00ff */
[----:B------:R-:W-:Y:S01]  /*0780*/  IMAD.MOV.U32 R11, RZ, RZ, RZ ;  /* 0x000000ffff0b7224 */ /* 0x000fe200078e00ff */
[----:B-1----:R-:W-:-:S04]  /*0790*/  ISETP.NE.AND P1, PT, R2, 0x1, PT ;  /* 0x000000010200780c */ /* 0x002fc80003f25270 */
[----:B------:R-:W-:-:S09]  /*07a0*/  P2R R5, PR, RZ, 0x2 ;  /* 0x00000002ff057803 */ /* 0x000fd20000000000 */
[----:B------:R-:W1:Y:S01]  /*07b0*/  @P1 LDC R17, c[0x0][0x10] ;  /* 0x00000400ff111b82 */ /* 0x000e620000000800 */
[----:B------:R-:W-:Y:S02]  /*07c0*/  @P1 IMAD.MOV.U32 R5, RZ, RZ, RZ ;  /* 0x000000ffff051224 */ /* 0x000fe400078e00ff */
[----:B------:R-:W-:-:S05]  /*07d0*/  @P1 IMAD.MOV.U32 R15, RZ, RZ, RZ ;  /* 0x000000ffff0f1224 */ /* 0x000fca00078e00ff */
[----:B------:R-:W2:Y:S01]  /*07e0*/  @!P1 LDC R13, c[0x0][0xc] ;  /* 0x00000300ff0d9b82 */ /* 0x000ea20000000800 */
[----:B0-----:R-:W-:Y:S01]  /*07f0*/  ULDC UR4, c[0x0][0xc] ;  /* 0x0000030000047ab9 */ /* 0x001fe20000000800 */
[----:B------:R-:W-:Y:S01]  /*0800*/  ULDC UR5, c[0x0][0x10] ;  /* 0x0000040000057ab9 */ /* 0x000fe20000000800 */
[----:B------:R-:W-:Y:S01]  /*0810*/  ULDC UR6, c[0x0][0x14] ;  /* 0x0000050000067ab9 */ /* 0x000fe20000000800 */
[----:B------:R-:W-:-:S04]  /*0820*/  UIMAD.WIDE.U32 UR4, UR4, UR5, URZ ;  /* 0x00000005040472a5 */ /* 0x000fc8000f8e003f */
[----:B------:R-:W-:Y:S02]  /*0830*/  UIMAD.WIDE.U32 UR38, UR4, UR6, URZ ;  /* 0x00000006042672a5 */ /* 0x000fe4000f8e003f */
[----:B------:R-:W-:-:S04]  /*0840*/  UIMAD UR37, UR5, UR6, URZ ;  /* 0x00000006052572a4 */ /* 0x000fc8000f8e023f */
[----:B------:R-:W-:Y:S01]  /*0850*/  UIADD3 UR37, UR39, UR37, URZ ;  /* 0x0000002527257290 */ /* 0x000fe2000fffe03f */
[----:B-1----:R-:W-:-:S04]  /*0860*/  @P1 IMAD.WIDE.U32 R16, R17, UR8, R4 ;  /* 0x0000000811101c25 */ /* 0x002fc8000f8e0004 */
[----:B------:R-:W-:Y:S02]  /*0870*/  @P1 IMAD.IADD R17, R17, 0x1, R15 ;  /* 0x0000000111111824 */ /* 0x000fe400078e020f */
[----:B--2---:R-:W-:-:S04]  /*0880*/  @!P1 IMAD.WIDE.U32 R10, R4, R13, R10 ;  /* 0x0000000d040a9225 */ /* 0x004fc800078e000a */
[----:B------:R-:W-:Y:S02]  /*0890*/  @!P1 IMAD.MOV.U32 R16, RZ, RZ, R10 ;  /* 0x000000ffff109224 */ /* 0x000fe400078e000a */
[----:B------:R-:W-:Y:S01]  /*08a0*/  @!P1 IMAD.MOV.U32 R17, RZ, RZ, R11 ;  /* 0x000000ffff119224 */ /* 0x000fe200078e000b */
[----:B------:R-:W-:Y:S06]  /*08b0*/  @!P3 BRA `(.L_x_5) ;  /* 0x00000000000cb947 */ /* 0x000fec0003800000 */
[----:B------:R-:W-:Y:S01]  /*08c0*/  UCGABAR_WAIT ;  /* 0x0000000000007dc7 */ /* 0x000fe20008000000 */
[----:B------:R-:W-:Y:S01]  /*08d0*/  CCTL.IVALL ;  /* 0x00000000ff00798f */ /* 0x000fe20002000000 */
[----:B------:R-:W-:Y:S05]  /*08e0*/  BRA `(.L_x_6) ;  /* 0x0000000000047947 */ /* 0x000fea0003800000 */
.L_x_5:
[----:B------:R-:W-:Y:S06]  /*08f0*/  BAR.SYNC.DEFER_BLOCKING 0x0 ;  /* 0x0000000000007b1d */ /* 0x000fec0000010000 */
.L_x_6:
[----:B------:R-:W-:Y:S05]  /*0900*/  @!P2 BRA `(.L_x_7) ;  /* 0x000000480090a947 */ /* 0x000fea0003800000 */
[----:B------:R-:W-:-:S13]  /*0910*/  ISETP.GT.U32.AND P0, PT, R8, 0x1, PT ;  /* 0x000000010800780c */ /* 0x000fda0003f04070 */
[----:B------:R-:W-:Y:S05]  /*0920*/  @P0 EXIT ;  /* 0x000000000000094d */ /* 0x000fea0003800000 */
[----:B------:R-:W-:Y:S01]  /*0930*/  ULDC.64 UR4, c[0x0][0x650] ;  /* 0x0001940000047ab9 */ /* 0x000fe20000000a00 */
[----:B------:R-:W-:Y:S01]  /*0940*/  PRMT R3, RZ, 0x7610, R3 ;  /* 0x00007610ff037816 */ /* 0x000fe20000000003 */
[----:B------:R-:W-:Y:S01]  /*0950*/  IMAD.MOV.U32 R71, RZ, RZ, -0x1 ;  /* 0xffffffffff477424 */ /* 0x000fe200078e00ff */
[----:B------:R-:W-:Y:S01]  /*0960*/  ISETP.GE.U32.AND P0, PT, R16, UR4, PT ;  /* 0x0000000410007c0c */ /* 0x000fe2000bf06070 */
[----:B------:R-:W-:Y:S02]  /*0970*/  IMAD.MOV.U32 R70, RZ, RZ, -0x1 ;  /* 0xffffffffff467424 */ /* 0x000fe400078e00ff */
[----:B------:R-:W-:Y:S01]  /*0980*/  IMAD.MOV.U32 R67, RZ, RZ, -0x1 ;  /* 0xffffffffff437424 */ /* 0x000fe200078e00ff */
[----:B------:R-:W-:-:S13]  /*0990*/  ISETP.GE.U32.AND.EX P0, PT, R17, UR5, PT, P0 ;  /* 0x0000000511007c0c */ /* 0x000fda000bf06100 */
[----:B------:R-:W-:Y:S05]  /*09a0*/  @P0 BRA `(.L_x_8) ;  /* 0x0000000400280947 */ /* 0x000fea0003800000 */
[----:B------:R-:W0:Y:S01]  /*09b0*/  LDC.64 R24, c[0x0][0x628] ;  /* 0x00018a00ff187b82 */ /* 0x000e220000000a00 */
[----:B------:R-:W-:Y:S02]  /*09c0*/  IMAD.MOV.U32 R10, RZ, RZ, R16 ;  /* 0x000000ffff0a7224 */ /* 0x000fe400078e0010 */
[----:B------:R-:W-:-:S05]  /*09d0*/  IMAD.MOV.U32 R11, RZ, RZ, R17 ;  /* 0x000000ffff0b7224 */ /* 0x000fca00078e0011 */
[----:B------:R-:W1:Y:S08]  /*09e0*/  LDC R8, c[0x0][0x630] ;  /* 0x00018c00ff087b82 */ /* 0x000e700000000800 */
[----:B------:R-:W2:Y:S01]  /*09f0*/  LDC.64 R26, c[0x0][0x620] ;  /* 0x00018800ff1a7b82 */ /* 0x000ea20000000a00 */
[----:B0-----:R-:W-:-:S04]  /*0a00*/  ISETP.NE.U32.AND P0, PT, R24, RZ, PT ;  /* 0x000000ff1800720c */ /* 0x001fc80003f05070 */
[----:B------:R-:W-:-:S13]  /*0a10*/  ISETP.NE.AND.EX P0, PT, R25, RZ, PT, P0 ;  /* 0x000000ff1900720c */ /* 0x000fda0003f05300 */
[----:B-12---:R-:W-:Y:S05]  /*0a20*/  @!P0 BRA `(.L_x_9) ;  /* 0x0000000000288947 */ /* 0x006fea0003800000 */
[----:B------:R-:W0:Y:S02]  /*0a30*/  LDC R3, c[0x0][0x634] ;  /* 0x00018d00ff037b82 */ /* 0x000e240000000800 */
[----:B0-----:R-:W-:-:S05]  /*0a40*/  IADD3 R3, P0, R16, R3, RZ ;  /* 0x0000000310037210 */ /* 0x001fca0007f1e0ff */
[----:B------:R-:W-:-:S04]  /*0a50*/  IMAD.X R21, RZ, RZ, R17, P0 ;  /* 0x000000ffff157224 */ /* 0x000fc800000e0611 */
[----:B------:R-:W-:-:S04]  /*0a60*/  IMAD.WIDE.U32 R10, R21, R24, RZ ;  /* 0x00000018150a7225 */ /* 0x000fc800078e00ff */
[----:B------:R-:W-:-:S04]  /*0a70*/  IMAD.WIDE.U32 R12, P0, R3, R25, R10 ;  /* 0x00000019030c7225 */ /* 0x000fc8000780000a */
[----:B------:R-:W-:-:S04]  /*0a80*/  IMAD.WIDE.U32 R10, R3, R24, RZ ;  /* 0x00000018030a7225 */ /* 0x000fc800078e00ff */
[----:B------:R-:W-:Y:S01]  /*0a90*/  IMAD.X R15, RZ, RZ, RZ, P0 ;  /* 0x000000ffff0f7224 */ /* 0x000fe200000e06ff */
[----:B------:R-:W-:Y:S01]  /*0aa0*/  IADD3 RZ, P0, R11, R12, RZ ;  /* 0x0000000c0bff7210 */ /* 0x000fe20007f1e0ff */
[----:B------:R-:W-:-:S04]  /*0ab0*/  IMAD.MOV.U32 R14, RZ, RZ, R13 ;  /* 0x000000ffff0e7224 */ /* 0x000fc800078e000d */
[----:B------:R-:W-:-:S08]  /*0ac0*/  IMAD.WIDE.U32.X R10, R21, R25, R14, P0 ;  /* 0x00000019150a7225 */ /* 0x000fd000000e040e */
.L_x_9:
[----:B------:R-:W0:Y:S01]  /*0ad0*/  LDC.64 R30, c[0x0][0x640] ;  /* 0x00019000ff1e7b82 */ /* 0x000e220000000a00 */
[--C-:B------:R-:W-:Y:S01]  /*0ae0*/  SHF.R.U64 R67, R10, R8, R11.reuse ;  /* 0x000000080a437219 */ /* 0x100fe2000000120b */
[----:B------:R-:W-:Y:S01]  /*0af0*/  IMAD R22, R9, R22, R4 ;  /* 0x0000001609167224 */ /* 0x000fe200078e0204 */
[----:B------:R-:W-:Y:S01]  /*0b00*/  SHF.R.U32.HI R3, RZ, R8, R11 ;  /* 0x00000008ff037219 */ /* 0x000fe2000001160b */
[----:B------:R-:W-:Y:S01]  /*0b10*/  IMAD.MOV.U32 R23, RZ, RZ, 0x1 ;  /* 0x00000001ff177424 */ /* 0x000fe200078e00ff */
[----:B------:R-:W-:-:S03]  /*0b20*/  IADD3 R5, P0, RZ, -R67, RZ ;  /* 0x80000043ff057210 */ /* 0x000fc60007f1e0ff */
[----:B------:R-:W1:Y:S02]  /*0b30*/  LDC R12, c[0x0][0x618] ;  /* 0x00018600ff0c7b82 */ /* 0x000e640000000800 */
[----:B------:R-:W-:Y:S02]  /*0b40*/  IMAD.X R3, RZ, RZ, ~R3, P0 ;  /* 0x000000ffff037224 */ /* 0x000fe400000e0e03 */
[----:B------:R-:W-:-:S04]  /*0b50*/  IMAD.WIDE.U32 R10, R5, R26, R16 ;  /* 0x0000001a050a7225 */ /* 0x000fc800078e0010 */
[----:B------:R-:W2:Y:S01]  /*0b60*/  LDC R20, c[0x0][0x608] ;  /* 0x00018200ff147b82 */ /* 0x000ea20000000800 */
[----:B------:R-:W-:Y:S02]  /*0b70*/  IMAD R8, R3, R26, RZ ;  /* 0x0000001a03087224 */ /* 0x000fe400078e02ff */
[----:B------:R-:W-:Y:S02]  /*0b80*/  IMAD.MOV.U32 R3, RZ, RZ, -0x1 ;  /* 0xffffffffff037424 */ /* 0x000fe400078e00ff */
[----:B------:R-:W-:-:S03]  /*0b90*/  IMAD R5, R5, R27, R8 ;  /* 0x0000001b05057224 */ /* 0x000fc600078e0208 */
[----:B------:R-:W3:Y:S01]  /*0ba0*/  LDC R28, c[0x0][0x658] ;  /* 0x00019600ff1c7b82 */ /* 0x000ee20000000800 */
[----:B------:R-:W-:Y:S01]  /*0bb0*/  IMAD.IADD R5, R11, 0x1, R5 ;  /* 0x000000010b057824 */ /* 0x000fe200078e0205 */
[----:B0-----:R-:W-:-:S04]  /*0bc0*/  ISETP.NE.U32.AND P0, PT, R30, RZ, PT ;  /* 0x000000ff1e00720c */ /* 0x001fc80003f05070 */
[----:B------:R-:W-:Y:S02]  /*0bd0*/  ISETP.NE.AND.EX P0, PT, R31, RZ, PT, P0 ;  /* 0x000000ff1f00720c */ /* 0x000fe40003f05300 */
[----:B------:R-:W0:Y:S01]  /*0be0*/  LDC R24, c[0x0][0x600] ;  /* 0x00018000ff187b82 */ /* 0x000e220000000800 */
[-CC-:B-1----:R-:W-:Y:S02]  /*0bf0*/  SHF.R.U64 R14, R10, R12.reuse, R5.reuse ;  /* 0x0000000c0a0e7219 */ /* 0x182fe40000001205 */
[----:B------:R-:W-:-:S05]  /*0c00*/  SHF.R.U32.HI R5, RZ, R12, R5 ;  /* 0x0000000cff057219 */ /* 0x000fca0000011605 */
[----:B------:R-:W1:Y:S01]  /*0c10*/  LDC R15, c[0x0][0x648] ;  /* 0x00019200ff0f7b82 */ /* 0x000e620000000800 */
[-CC-:B--2---:R-:W-:Y:S02]  /*0c20*/  SHF.R.U64 R27, R14, R20.reuse, R5.reuse ;  /* 0x000000140e1b7219 */ /* 0x184fe40000001205 */
[----:B------:R-:W-:-:S05]  /*0c30*/  SHF.R.U32.HI R5, RZ, R20, R5 ;  /* 0x00000014ff057219 */ /* 0x000fca0000011605 */
[----:B------:R-:W2:Y:S01]  /*0c40*/  LDC R21, c[0x0][0x638] ;  /* 0x00018e00ff157b82 */ /* 0x000ea20000000800 */
[-CC-:B---3--:R-:W-:Y:S02]  /*0c50*/  SHF.R.U64 R20, R27, R28.reuse, R5.reuse ;  /* 0x0000001c1b147219 */ /* 0x188fe40000001205 */
[-C--:B------:R-:W-:Y:S02]  /*0c60*/  SHF.L.U32 R3, R3, R28.reuse, RZ ;  /* 0x0000001c03037219 */ /* 0x080fe400000006ff */
[----:B------:R-:W-:Y:S01]  /*0c70*/  SHF.R.U32.HI R5, RZ, R28, R5 ;  /* 0x0000001cff057219 */ /* 0x000fe20000011605 */
[----:B------:R-:W-:Y:S01]  /*0c80*/  IMAD.MOV.U32 R4, RZ, RZ, R20 ;  /* 0x000000ffff047224 */ /* 0x000fe200078e0014 */
[----:B------:R-:W-:Y:S01]  /*0c90*/  LOP3.LUT R12, RZ, R3, RZ, 0x33, !PT ;  /* 0x00000003ff0c7212 */ /* 0x000fe200078e33ff */
[----:B------:R-:W3:Y:S01]  /*0ca0*/  LDC R25, c[0x0][0x610] ;  /* 0x00018400ff197b82 */ /* 0x000ee20000000800 */
[----:B------:R-:W-:Y:S05]  /*0cb0*/  @!P0 BRA `(.L_x_10) ;  /* 0x0000000000288947 */ /* 0x000fea0003800000 */
[----:B------:R-:W4:Y:S02]  /*0cc0*/  LDC R3, c[0x0][0x64c] ;  /* 0x00019300ff037b82 */ /* 0x000f240000000800 */
[----:B----4-:R-:W-:-:S05]  /*0cd0*/  IADD3 R3, P0, R20, R3, RZ ;  /* 0x0000000314037210 */ /* 0x010fca0007f1e0ff */
        /* <DEDUP_REMOVED lines=8> */
.L_x_10:
[----:B-1----:R-:W-:Y:S01]  /*0d60*/  SHF.R.U64 R4, R4, R15, R5 ;  /* 0x0000000f04047219 */ /* 0x002fe20000001205 */
[----:B0-----:R-:W-:Y:S01]  /*0d70*/  VIADD R5, R24, 0xffffffff ;  /* 0xffffffff18057836 */ /* 0x001fe20000000000 */
[----:B------:R-:W-:Y:S02]  /*0d80*/  SHF.L.U32 R3, R23, R28, RZ ;  /* 0x0000001c17037219 */ /* 0x000fe400000006ff */
[----:B------:R-:W-:Y:S01]  /*0d90*/  LOP3.LUT R12, R27, R12, RZ, 0xc0, !PT ;  /* 0x0000000c1b0c7212 */ /* 0x000fe200078ec0ff */
[----:B------:R-:W-:Y:S01]  /*0da0*/  IMAD.MOV R8, RZ, RZ, -R4 ;  /* 0x000000ffff087224 */ /* 0x000fe200078e0a04 */
[----:B------:R-:W-:-:S03]  /*0db0*/  SEL R7, R7, R22, !P1 ;  /* 0x0000001607077207 */ /* 0x000fc60004800000 */
[----:B------:R-:W-:Y:S01]  /*0dc0*/  IMAD R12, R3, R4, R12 ;  /* 0x00000004030c7224 */ /* 0x000fe200078e020c */
[----:B------:R-:W-:Y:S01]  /*0dd0*/  LOP3.LUT R4, R14, R5, RZ, 0xc0, !PT ;  /* 0x000000050e047212 */ /* 0x000fe200078ec0ff */
[----:B--2---:R-:W-:Y:S02]  /*0de0*/  IMAD R3, R8, R21, R20 ;  /* 0x0000001508037224 */ /* 0x004fe400078e0214 */
[----:B---3--:R-:W-:Y:S02]  /*0df0*/  IMAD R7, R12, R25, R7 ;  /* 0x000000190c077224 */ /* 0x008fe400078e0207 */
[----:B------:R-:W-:Y:S02]  /*0e00*/  IMAD.MOV.U32 R5, RZ, RZ, 0x1 ;  /* 0x00000001ff057424 */ /* 0x000fe400078e00ff */
[----:B------:R-:W-:-:S03]  /*0e10*/  IMAD R4, R3, R24, R4 ;  /* 0x0000001803047224 */ /* 0x000fc600078e0204 */
[----:B------:R-:W-:Y:S02]  /*0e20*/  PRMT R3, R5, 0x7610, R3 ;  /* 0x0000761005037816 */ /* 0x000fe40000000003 */
[----:B------:R-:W-:Y:S02]  /*0e30*/  SEL R70, R4, R7, !P1 ;  /* 0x0000000704467207 */ /* 0x000fe40004800000 */
[----:B------:R-:W-:-:S07]  /*0e40*/  SEL R71, R7, R4, !P1 ;  /* 0x0000000407477207 */ /* 0x000fce0004800000 */
.L_x_8:
[----:B------:R-:W-:-:S08]  /*0e50*/  NOP ;  /* 0x0000000000007918 */ /* 0x000fd00000000000 */
[----:B------:R-:W0:Y:S02]  /*0e60*/  USETMAXREG.TRY_ALLOC.CTAPOOL UP0, 0xe8 ;  /* 0x000000e8000079c8 */ /* 0x000e240008000600 */
[----:B0-----:R-:W-:-:S13]  /*0e70*/  PLOP3.LUT P0, PT, PT, PT, UP0, 0x80, 0x0 ;  /* 0x000000000000781c */ /* 0x001fda0003f0f008 */
[----:B------:R-:W-:Y:S05]  /*0e80*/  @!P0 BRA `(.L_x_8) ;  /* 0xfffffffc00f08947 */ /* 0x000fea000383ffff */
[----:B------:R-:W-:Y:S01]  /*0e90*/  ULDC.64 UR4, c[0x0][0x598] ;  /* 0x0001660000047ab9 */ /* 0x000fe20000000a00 */
[----:B------:R-:W-:Y:S01]  /*0ea0*/  ULDC.64 UR40, c[0x0][0x208] ;  /* 0x0000820000287ab9 */ /* 0x000fe20000000a00 */
[----:B------:R-:W-:-:S04]  /*0eb0*/  ISETP.NE.U32.AND P0, PT, RZ, UR4, PT ;  /* 0x00000004ff007c0c */ /* 0x000fc8000bf05070 */
[----:B------:R-:W-:-:S13]  /*0ec0*/  ISETP.NE.AND.EX P0, PT, RZ, UR5, PT, P0 ;  /* 0x00000005ff007c0c */ /* 0x000fda000bf05300 */
[----:B------:R-:W-:Y:S05]  /*0ed0*/  @!P0 BRA `(.L_x_11) ;  /* 0x00000000001c8947 */ /* 0x000fea0003800000 */
[----:B------:R-:W0:Y:S02]  /*0ee0*/  LDC.64 R4, c[0x0][0x598] ;  /* 0x00016600ff047b82 */ /* 0x000e240000000a00 */
[----:B0-----:R-:W2:Y:S02]  /*0ef0*/  LDG.E.64 R4, desc[UR40][R4.64] ;  /* 0x0000002804047981 */ /* 0x001ea4000c1e1b00 */
[----:B--2---:R-:W-:-:S04]  /*0f00*/  ISETP.NE.U32.AND P0, PT, R4, RZ, PT ;  /* 0x000000ff0400720c */ /* 0x004fc80003f05070 */
[----:B------:R-:W-:-:S13]  /*0f10*/  ISETP.NE.AND.EX P0, PT, R5, RZ, PT, P0 ;  /* 0x000000ff0500720c */ /* 0x000fda0003f05300 */
[----:B------:R-:W-:Y:S05]  /*0f20*/  @!P0 BRA `(.L_x_11) ;  /* 0x0000000000088947 */ /* 0x000fea0003800000 */
[----:B------:R0:W5:Y:S01]  /*0f30*/  LD.E R56, desc[UR40][R4.64] ;  /* 0x0000002804387980 */ /* 0x000162000c101900 */
[----:B------:R-:W-:Y:S05]  /*0f40*/  BRA `(.L_x_12) ;  /* 0x0000000000247947 */ /* 0x000fea0003800000 */
.L_x_11:
[----:B------:R-:W-:Y:S02]  /*0f50*/  ULDC.64 UR4, c[0x0][0x588] ;  /* 0x0001620000047ab9 */ /* 0x000fe40000000a00 */
[----:B------:R-:W-:-:S04]  /*0f60*/  ISETP.NE.U32.AND P0, PT, RZ, UR4, PT ;  /* 0x00000004ff007c0c */ /* 0x000fc8000bf05070 */
[----:B------:R-:W-:-:S13]  /*0f70*/  ISETP.NE.AND.EX P0, PT, RZ, UR5, PT, P0 ;  /* 0x00000005ff007c0c */ /* 0x000fda000bf05300 */
[----:B------:R-:W-:Y:S05]  /*0f80*/  @!P0 BRA `(.L_x_13) ;  /* 0x00000000000c8947 */ /* 0x000fea0003800000 */
[----:B------:R-:W0:Y:S02]  /*0f90*/  LDC.64 R56, c[0x0][0x588] ;  /* 0x00016200ff387b82 */ /* 0x000e240000000a00 */
[----:B0-----:R1:W5:Y:S01]  /*0fa0*/  LDG.E R56, desc[UR40][R56.64] ;  /* 0x0000002838387981 */ /* 0x001362000c1e1900 */
[----:B------:R-:W-:Y:S05]  /*0fb0*/  BRA `(.L_x_12) ;  /* 0x0000000000087947 */ /* 0x000fea0003800000 */
.L_x_13:
[----:B------:R-:W-:Y:S02]  /*0fc0*/  ULDC UR4, c[0x0][0x580] ;  /* 0x0001600000047ab9 */ /* 0x000fe40000000800 */
[----:B------:R-:W-:-:S07]  /*0fd0*/  IMAD.U32 R56, RZ, RZ, UR4 ;  /* 0x00000004ff387e24 */ /* 0x000fce000f8e00ff */
.L_x_12:
[----:B------:R-:W-:Y:S02]  /*0fe0*/  ULDC.64 UR4, c[0x0][0x5a0] ;  /* 0x0001680000047ab9 */ /* 0x000fe40000000a00 */
[----:B------:R-:W-:-:S04]  /*0ff0*/  ISETP.NE.U32.AND P0, PT, RZ, UR4, PT ;  /* 0x00000004ff007c0c */ /* 0x000fc8000bf05070 */
[----:B------:R-:W-:-:S13]  /*1000*/  ISETP.NE.AND.EX P0, PT, RZ, UR5, PT, P0 ;  /* 0x00000005ff007c0c */ /* 0x000fda000bf05300 */
[----:B------:R-:W-:Y:S05]  /*1010*/  @!P0 BRA `(.L_x_14) ;  /* 0x00000000001c8947 */ /* 0x000fea0003800000 */
[----:B0-----:R-:W0:Y:S02]  /*1020*/  LDC.64 R4, c[0x0][0x5a0] ;  /* 0x00016800ff047b82 */ /* 0x001e240000000a00 */
[----:B0-----:R-:W2:Y:S02]  /*1030*/  LDG.E.64 R4, desc[UR40][R4.64] ;  /* 0x0000002804047981 */ /* 0x001ea4000c1e1b00 */
[----:B--2---:R-:W-:-:S04]  /*1040*/  ISETP.NE.U32.AND P0, PT, R4, RZ, PT ;  /* 0x000000ff0400720c */ /* 0x004fc80003f05070 */
[----:B------:R-:W-:-:S13]  /*1050*/  ISETP.NE.AND.EX P0, PT, R5, RZ, PT, P0 ;  /* 0x000000ff0500720c */ /* 0x000fda0003f05300 */
[----:B------:R-:W-:Y:S05]  /*1060*/  @!P0 BRA `(.L_x_14) ;  /* 0x0000000000088947 */ /* 0x000fea0003800000 */
[----:B-1----:R0:W5:Y:S01]  /*1070*/  LD.E R57, desc[UR40][R4.64] ;  /* 0x0000002804397980 */ /* 0x002162000c101900 */
[----:B------:R-:W-:Y:S05]  /*1080*/  BRA `(.L_x_15) ;  /* 0x0000000000247947 */ /* 0x000fea0003800000 */
.L_x_14:
[----:B------:R-:W-:Y:S02]  /*1090*/  ULDC.64 UR4, c[0x0][0x590] ;  /* 0x0001640000047ab9 */ /* 0x000fe40000000a00 */
[----:B------:R-:W-:-:S04]  /*10a0*/  ISETP.NE.U32.AND P0, PT, RZ, UR4, PT ;  /* 0x00000004ff007c0c */ /* 0x000fc8000bf05070 */
[----:B------:R-:W-:-:S13]  /*10b0*/  ISETP.NE.AND.EX P0, PT, RZ, UR5, PT, P0 ;  /* 0x00000005ff007c0c */ /* 0x000fda000bf05300 */
[----:B------:R-:W-:Y:S05]  /*10c0*/  @!P0 BRA `(.L_x_16) ;  /* 0x00000000000c8947 */ /* 0x000fea0003800000 */
[----:B0-----:R-:W1:Y:S02]  /*10d0*/  LDC.64 R4, c[0x0][0x590] ;  /* 0x00016400ff047b82 */ /* 0x001e640000000a00 */
[----:B-1----:R1:W5:Y:S01]  /*10e0*/  LDG.E R57, desc[UR40][R4.64] ;  /* 0x0000002804397981 */ /* 0x002362000c1e1900 */
[----:B------:R-:W-:Y:S05]  /*10f0*/  BRA `(.L_x_15) ;  /* 0x0000000000087947 */ /* 0x000fea0003800000 */
.L_x_16:
[----:B------:R-:W-:Y:S02]  /*1100*/  ULDC UR4, c[0x0][0x584] ;  /* 0x0001610000047ab9 */ /* 0x000fe40000000800 */
[----:B-1----:R-:W-:-:S07]  /*1110*/  IMAD.U32 R57, RZ, RZ, UR4 ;  /* 0x00000004ff397e24 */ /* 0x002fce000f8e00ff */
.L_x_15:
[----:B------:R-:W-:-:S13]  /*1120*/  LOP3.LUT P0, RZ, R3, 0xff, RZ, 0xc0, !PT ;  /* 0x000000ff03ff7812 */ /* 0x000fda000780c0ff */
[----:B------:R-:W-:Y:S05]  /*1130*/  @!P0 EXIT ;  /* 0x000000000000894d */ /* 0x000fea0003800000 */
[----:B------:R-:W2:Y:S01]  /*1140*/  LDC R60, c[0x0][0x658] ;  /* 0x00019600ff3c7b82 */ /* 0x000ea20000000800 */
[----:B------:R-:W-:Y:S01]  /*1150*/  ULDC.64 UR6, c[0x0][0x288] ;  /* 0x0000a20000067ab9 */ /* 0x000fe20000000a00 */
[----:B------:R-:W-:Y:S01]  /*1160*/  LOP3.LUT R6, R6, 0x1, RZ, 0xc0, !PT ;  /* 0x0000000106067812 */ /* 0x000fe200078ec0ff */
[----:B------:R-:W-:Y:S01]  /*1170*/  UIADD3 UR4, UR7, 0x7f, URZ ;  /* 0x0000007f07047890 */ /* 0x000fe2000fffe03f */
[----:B------:R-:W-:Y:S01]  /*1180*/  SHF.R.U32.HI R3, RZ, 0x2, R62 ;  /* 0x00000002ff037819 */ /* 0x000fe2000001163e */
[----:B01----:R-:W-:Y:S01]  /*1190*/  IMAD.MOV.U32 R5, RZ, RZ, -0x1 ;  /* 0xffffffffff057424 */ /* 0x003fe200078e00ff */
[----:B------:R-:W-:Y:S01]  /*11a0*/  SHF.R.U32.HI R0, RZ, 0x1, R0 ;  /* 0x00000001ff007819 */ /* 0x000fe20000011600 */
[----:B------:R-:W-:Y:S01]  /*11b0*/  USHF.R.S32.HI UR5, URZ, 0x1f, UR4 ;  /* 0x0000001f3f057899 */ /* 0x000fe20008011404 */
[----:B------:R-:W0:Y:S01]  /*11c0*/  LDC.64 R58, c[0x0][0x5c8] ;  /* 0x00017200ff3a7b82 */ /* 0x000e220000000a00 */
[----:B------:R-:W-:Y:S01]  /*11d0*/  IMAD.SHL.U32 R22, R6, 0x40, RZ ;  /* 0x0000004006167824 */ /* 0x000fe200078e00ff */
[----:B------:R-:W-:Y:S01]  /*11e0*/  LOP3.LUT R3, R3, 0x7, RZ, 0xc0, !PT ;  /* 0x0000000703037812 */ /* 0x000fe200078ec0ff */
[----:B------:R-:W-:Y:S01]  /*11f0*/  ULEA.HI UR5, UR5, UR4, URZ, 0x7 ;  /* 0x0000000405057291 */ /* 0x000fe2000f8f383f */
[----:B------:R-:W-:Y:S01]  /*1200*/  LOP3.LUT R0, R0, 0x30, RZ, 0xc0, !PT ;  /* 0x0000003000007812 */ /* 0x000fe200078ec0ff */
[----:B------:R-:W-:Y:S01]  /*1210*/  IMAD.MOV.U32 R7, RZ, RZ, 0x1 ;  /* 0x00000001ff077424 */ /* 0x000fe200078e00ff */
[--C-:B------:R-:W-:Y:S01]  /*1220*/  LOP3.LUT R22, R22, 0x40, R3.reuse, 0xe2, !PT ;  /* 0x0000004016167812 */ /* 0x100fe200078ee203 */
[----:B------:R-:W-:Y:S01]  /*1230*/  USHF.R.S32.HI UR43, URZ, 0x7, UR5 ;  /* 0x000000073f2b7899 */ /* 0x000fe20008011405 */
[----:B------:R-:W1:Y:S01]  /*1240*/  LDC R64, c[0x0][0x600] ;  /* 0x00018000ff407b82 */ /* 0x000e620000000800 */
[----:B------:R-:W-:Y:S01]  /*1250*/  IADD3 R3, RZ, -R0, -R3 ;  /* 0x80000000ff037210 */ /* 0x000fe20007ffe803 */
[----:B------:R-:W-:Y:S01]  /*1260*/  IMAD.U32 R4, RZ, RZ, UR6 ;  /* 0x00000006ff047e24 */ /* 0x000fe2000f8e00ff */
[C---:B------:R-:W-:Y:S01]  /*1270*/  LOP3.LUT R61, R62.reuse, 0x3, RZ, 0xc0, !PT ;  /* 0x000000033e3d7812 */ /* 0x040fe200078ec0ff */
[----:B------:R-:W-:Y:S01]  /*1280*/  UISETP.LT.AND UP0, UPT, UR43, 0x1, UPT ;  /* 0x000000012b00788c */ /* 0x000fe2000bf01270 */
[----:B------:R-:W-:Y:S01]  /*1290*/  LOP3.LUT R63, R62, 0x80, RZ, 0xc0, !PT ;  /* 0x000000803e3f7812 */ /* 0x000fe200078ec0ff */
[----:B------:R-:W-:Y:S01]  /*12a0*/  IMAD R3, R6, -0x40, R3 ;  /* 0xffffffc006037824 */ /* 0x000fe200078e0203 */
[----:B------:R-:W-:Y:S01]  /*12b0*/  ULDC UR4, c[0x0][0x284] ;  /* 0x0000a10000047ab9 */ /* 0x000fe20000000800 */
[----:B--2---:R-:W-:Y:S01]  /*12c0*/  SHF.L.U32 R5, R5, R60, RZ ;  /* 0x0000003c05057219 */ /* 0x004fe200000006ff */
[----:B------:R-:W-:Y:S01]  /*12d0*/  USEL UR44, UR43, 0x1, UP0 ;  /* 0x000000012b2c7887 */ /* 0x000fe20008000000 */
[----:B------:R-:W-:Y:S01]  /*12e0*/  IMAD R61, R61, -0x2, R4 ;  /* 0xfffffffe3d3d7824 */ /* 0x000fe200078e0204 */
[----:B------:R-:W-:Y:S01]  /*12f0*/  LOP3.LUT R22, R22, R0, RZ, 0xfc, !PT ;  /* 0x0000000016167212 */ /* 0x000fe200078efcff */
[----:B------:R-:W-:Y:S01]  /*1300*/  IMAD.SHL.U32 R62, R62, 0x2, RZ ;  /* 0x000000023e3e7824 */ /* 0x000fe200078e00ff */
[----:B------:R-:W-:Y:S01]  /*1310*/  SHF.L.U32 R60, R7, R60, RZ ;  /* 0x0000003c073c7219 */ /* 0x000fe200000006ff */
[----:B------:R-:W-:Y:S01]  /*1320*/  VIADD R66, R3, UR4 ;  /* 0x0000000403427c36 */ /* 0x000fe20008000000 */
[----:B------:R-:W-:Y:S01]  /*1330*/  LOP3.LUT R69, R18, 0x1, RZ, 0xfc, !PT ;  /* 0x0000000112457812 */ /* 0x000fe200078efcff */
[----:B------:R-:W-:Y:S01]  /*1340*/  IMAD.MOV.U32 R23, RZ, RZ, RZ ;  /* 0x000000ffff177224 */ /* 0x000fe200078e00ff */
[C---:B0-----:R-:W-:Y:S01]  /*1350*/  SHF.L.U64.HI R59, R58.reuse, 0x3, R59 ;  /* 0x000000033a3b7819 */ /* 0x041fe2000001023b */
[----:B------:R-:W-:Y:S01]  /*1360*/  IMAD.SHL.U32 R58, R58, 0x8, RZ ;  /* 0x000000083a3a7824 */ /* 0x000fe200078e00ff */
[----:B------:R-:W-:Y:S01]  /*1370*/  SHF.R.U32.HI R63, RZ, 0x7, R63 ;  /* 0x00000007ff3f7819 */ /* 0x000fe2000001163f */
[----:B------:R-:W-:Y:S01]  /*1380*/  UIADD3 UR44, UR43, -UR44, URZ ;  /* 0x8000002c2b2c7290 */ /* 0x000fe2000fffe03f */
[----:B------:R-:W-:Y:S01]  /*1390*/  LOP3.LUT R65, RZ, R5, RZ, 0x33, !PT ;  /* 0x00000005ff417212 */ /* 0x000fe200078e33ff */
[----:B------:R-:W-:Y:S01]  /*13a0*/  UMOV UR36, URZ ;  /* 0x0000003f00247c82 */ /* 0x000fe20008000000 */
[----:B------:R-:W-:Y:S01]  /*13b0*/  UMOV UR42, URZ ;  /* 0x0000003f002a7c82 */ /* 0x000fe20008000000 */
[----:B-1----:R-:W-:-:S08]  /*13c0*/  VIADD R64, R64, 0xffffffff ;  /* 0xffffffff40407836 */ /* 0x002fd00000000000 */
.L_x_98:
[----:B0-----:R-:W0:Y:S01]  /*13d0*/  SHFL.IDX PT, R0, R63, RZ, 0x1f ;  /* 0x00001fff3f007589 */ /* 0x001e2200000e0000 */
[----:B-1----:R-:W1:Y:S01]  /*13e0*/  S2UR UR7, SR_CgaCtaId ;  /* 0x00000000000779c3 */ /* 0x002e620000008800 */
[----:B------:R-:W-:Y:S01]  /*13f0*/  UMOV UR6, 0x400 ;  /* 0x0000040000067882 */ /* 0x000fe20000000000 */
[----:B0-----:R-:W-:Y:S01]  /*1400*/  R2UR UR4, R0 ;  /* 0x00000000000472ca */ /* 0x001fe200000e0000 */
[----:B-1----:R-:W-:-:S12]  /*1410*/  ULEA UR6, UR7, UR6, 0x18 ;  /* 0x0000000607067291 */ /* 0x002fd8000f8ec03f */
[----:B------:R-:W-:-:S04]  /*1420*/  ULEA.HI UR5, UR4, UR4, URZ, 0x1 ;  /* 0x0000000404057291 */ /* 0x000fc8000f8f083f */
[----:B------:R-:W-:-:S04]  /*1430*/  ULOP3.LUT UR5, UR5, 0x7fffe, URZ, 0xc0, !UPT ;  /* 0x0007fffe05057892 */ /* 0x000fc8000f8ec03f */
[----:B------:R-:W-:-:S03]  /*1440*/  UIADD3 UR5, UR4, -UR5, URZ ;  /* 0x8000000504057290 */ /* 0x000fc6000fffe03f */
[----:B------:R-:W-:Y:S01]  /*1450*/  ULDC UR4, c[0x0][0x28c] ;  /* 0x0000a30000047ab9 */ /* 0x000fe20000000800 */
[----:B------:R-:W-:Y:S01]  /*1460*/  ULEA UR5, UR5, UR6, 0xd ;  /* 0x0000000605057291 */ /* 0x000fe2000f8e683f */
[----:B------:R-:W-:-:S03]  /*1470*/  ISETP.LT.AND P0, PT, RZ, UR4, PT ;  /* 0x00000004ff007c0c */ /* 0x000fc6000bf01270 */
[----:B------:R-:W-:-:S04]  /*1480*/  UIADD3 UR5, UR5, 0x100, URZ ;  /* 0x0000010005057890 */ /* 0x000fc8000fffe03f */
[----:B------:R-:W-:-:S04]  /*1490*/  USHF.R.U32.HI UR5, URZ, 0x4, UR5 ;  /* 0x000000043f057899 */ /* 0x000fc80008011605 */
[----:B------:R-:W-:-:S04]  /*14a0*/  ULOP3.LUT UR5, UR5, 0x3fff, URZ, 0xc0, !UPT ;  /* 0x00003fff05057892 */ /* 0x000fc8000f8ec03f */
[----:B------:R-:W-:Y:S01]  /*14b0*/  ULOP3.LUT UR45, UR5, 0x10000, URZ, 0xfc, !UPT ;  /* 0x00010000052d7892 */ /* 0x000fe2000f8efc3f */
[----:B---345:R-:W-:Y:S11]  /*14c0*/  @P0 BRA `(.L_x_17) ;  /* 0x0000000000400947 */ /* 0x038ff60003800000 */
[----:B------:R-:W-:Y:S01]  /*14d0*/  MOV R0, 0x0 ;  /* 0x0000000000007802 */ /* 0x000fe20000000f00 */
[----:B------:R-:W-:Y:S01]  /*14e0*/  ULDC.64 UR4, c[0x4][0x68] ;  /* 0x01001a0000047ab9 */ /* 0x000fe20000000a00 */
[----:B------:R-:W-:Y:S01]  /*14f0*/  ULDC.64 UR6, c[0x4][0x8] ;  /* 0x0100020000067ab9 */ /* 0x000fe20000000a00 */
[----:B------:R-:W-:Y:S01]  /*1500*/  IMAD.U32 R4, RZ, RZ, UR4 ;  /* 0x00000004ff047e24 */ /* 0x000fe2000f8e00ff */
[----:B------:R0:W1:Y:S01]  /*1510*/  LDC.64 R14, c[0x4][R0] ;  /* 0x01000000000e7b82 */ /* 0x0000620000000a00 */
[----:B------:R-:W-:Y:S01]  /*1520*/  IMAD.U32 R5, RZ, RZ, UR5 ;  /* 0x00000005ff057e24 */ /* 0x000fe2000f8e00ff */
[----:B------:R-:W-:Y:S01]  /*1530*/  ULDC.64 UR4, c[0x4][0x70] ;  /* 0x01001c0000047ab9 */ /* 0x000fe20000000a00 */
[----:B------:R-:W-:Y:S02]  /*1540*/  IMAD.U32 R10, RZ, RZ, UR6 ;  /* 0x00000006ff0a7e24 */ /* 0x000fe4000f8e00ff */
[----:B------:R-:W-:Y:S02]  /*1550*/  IMAD.U32 R6, RZ, RZ, UR4 ;  /* 0x00000004ff067e24 */ /* 0x000fe4000f8e00ff */
[----:B------:R-:W-:-:S02]  /*1560*/  IMAD.U32 R7, RZ, RZ, UR5 ;  /* 0x00000005ff077e24 */ /* 0x000fc4000f8e00ff */
[----:B------:R-:W-:Y:S02]  /*1570*/  IMAD.U32 R11, RZ, RZ, UR7 ;  /* 0x00000007ff0b7e24 */ /* 0x000fe4000f8e00ff */
[----:B------:R-:W-:Y:S02]  /*1580*/  IMAD.MOV.U32 R8, RZ, RZ, 0x1e1 ;  /* 0x000001e1ff087424 */ /* 0x000fe400078e00ff */
[----:B------:R-:W-:Y:S02]  /*1590*/  IMAD.MOV.U32 R12, RZ, RZ, 0x1 ;  /* 0x00000001ff0c7424 */ /* 0x000fe400078e00ff */
[----:B0-----:R-:W-:-:S07]  /*15a0*/  IMAD.MOV.U32 R13, RZ, RZ, RZ ;  /* 0x000000ffff0d7224 */ /* 0x001fce00078e00ff */
[----:B------:R-:W-:-:S07]  /*15b0*/  LEPC R20, `(.L_x_17) ;  /* 0x000000001014794e */ /* 0x000fce0000000000 */
[----:B-1---5:R-:W-:Y:S05]  /*15c0*/  CALL.ABS.NOINC R14 ;  /* 0x000000000e007343 */ /* 0x022fea0003c00000 */
.L_x_17:
[----:B------:R-:W-:-:S13]  /*15d0*/  ISETP.NE.AND P0, PT, R69, 0x3, PT ;  /* 0x000000034500780c */ /* 0x000fda0003f05270 */
[----:B------:R-:W-:Y:S05]  /*15e0*/  @!P0 BRA `(.L_x_18) ;  /* 0x0000000000048947 */ /* 0x000fea0003800000 */
[----:B------:R-:W-:Y:S01]  /*15f0*/  BPT.TRAP 0x1 ;  /* 0x000000040000795c */ /* 0x000fe20000300000 */
.L_x_18:
[----:B------:R-:W0:Y:S01]  /*1600*/  S2UR UR5, SR_CgaCtaId ;  /* 0x00000000000579c3 */ /* 0x000e220000008800 */
[----:B------:R-:W-:Y:S01]  /*1610*/  UMOV UR4, 0x400 ;  /* 0x0000040000047882 */ /* 0x000fe20000000000 */
[----:B------:R-:W-:Y:S02]  /*1620*/  IMAD.U32 R0, RZ, RZ, UR36 ;  /* 0x00000024ff007e24 */ /* 0x000fe4000f8e00ff */
[----:B------:R-:W-:-:S03]  /*1630*/  IMAD.U32 R3, RZ, RZ, UR42 ;  /* 0x0000002aff037e24 */ /* 0x000fc6000f8e00ff */
[----:B------:R-:W-:Y:S01]  /*1640*/  SHF.L.U32 R0, R0, 0x1f, RZ ;  /* 0x0000001f00007819 */ /* 0x000fe200000006ff */
[----:B0-----:R-:W-:-:S06]  /*1650*/  ULEA UR4, UR5, UR4, 0x18 ;  /* 0x0000000405047291 */ /* 0x001fcc000f8ec03f */
[----:B------:R-:W-:-:S04]  /*1660*/  IMAD.U32 R6, RZ, RZ, UR4 ;  /* 0x00000004ff067e24 */ /* 0x000fc8000f8e00ff */
[----:B------:R-:W-:-:S04]  /*1670*/  IMAD R3, R3, 0x8, R6 ;  /* 0x0000000803037824 */ /* 0x000fc800078e0206 */
[----:B------:R0:W1:Y:S01]  /*1680*/  SYNCS.PHASECHK.TRANS64.TRYWAIT P1, [R3+URZ], R0 ;  /* 0x00000000030075a7 */ /* 0x000062000802017f */
[----:B------:R-:W-:Y:S05]  /*1690*/  @!P0 BRA `(.L_x_19) ;  /* 0x0000000000048947 */ /* 0x000fea0003800000 */
[----:B------:R-:W-:Y:S01]  /*16a0*/  BPT.TRAP 0x1 ;  /* 0x000000040000795c */ /* 0x000fe20000300000 */
.L_x_19:
[----:B------:R-:W-:-:S05]  /*16b0*/  IMAD.U32 R4, RZ, RZ, UR44 ;  /* 0x0000002cff047e24 */ /* 0x000fca000f8e00ff */
[----:B------:R-:W-:Y:S01]  /*16c0*/  ISETP.GE.AND P2, PT, R4, 0x1, PT ;  /* 0x000000010400780c */ /* 0x000fe20003f46270 */
[----:B-1----:R-:W-:-:S12]  /*16d0*/  @P1 BRA `(.L_x_20) ;  /* 0x0000000000081947 */ /* 0x002fd80003800000 */
[----:B------:R-:W1:Y:S02]  /*16e0*/  SYNCS.PHASECHK.TRANS64.TRYWAIT P1, [R3+URZ], R0 ;  /* 0x00000000030075a7 */ /* 0x000e64000802017f */
[----:B-1----:R-:W-:Y:S05]  /*16f0*/  @!P1 BRA `(.L_x_21) ;  /* 0x0000005000a49947 */ /* 0x002fea0003800000 */
.L_x_20:
[----:B------:R-:W-:Y:S05]  /*1700*/  WARPSYNC.ALL ;  /* 0x0000000000007948 */ /* 0x000fea0003800000 */
[----:B------:R-:W-:Y:S01]  /*1710*/  R2UR UR4, R6 ;  /* 0x00000000060472ca */ /* 0x000fe200000e0000 */
[----:B------:R-:W-:Y:S01]  /*1720*/  ULEA UR8, UR42, UR45, 0xc ;  /* 0x0000002d2a087291 */ /* 0x000fe2000f8e603f */
[----:B------:R-:W-:Y:S01]  /*1730*/  WARPGROUP.ARRIVE ;  /* 0x00000000000079c5 */ /* 0x000fe20000000000 */
[----:B------:R-:W-:Y:S01]  /*1740*/  UMOV UR9, 0x40000040 ;  /* 0x4000004000097882 */ /* 0x000fe20000000000 */
[----:B------:R-:W-:Y:S01]  /*1750*/  UMOV UR11, 0x40000040 ;  /* 0x40000040000b7882 */ /* 0x000fe20000000000 */
[----:B------:R-:W-:Y:S01]  /*1760*/  UIADD3 UR12, UR8, 0x2, URZ ;  /* 0x00000002080c7890 */ /* 0x000fe2000fffe03f */
[----:B------:R-:W-:Y:S01]  /*1770*/  UMOV UR13, 0x40000040 ;  /* 0x40000040000d7882 */ /* 0x000fe20000000000 */
[----:B------:R-:W-:-:S06]  /*1780*/  UMOV UR15, 0x40000040 ;  /* 0x40000040000f7882 */ /* 0x000fcc0000000000 */
[----:B------:R-:W-:-:S04]  /*1790*/  UIADD3 UR4, UR4, 0x20100, URZ ;  /* 0x0002010004047890 */ /* 0x000fc8000fffe03f */
[----:B------:R-:W-:-:S04]  /*17a0*/  USHF.R.U32.HI UR4, URZ, 0x4, UR4 ;  /* 0x000000043f047899 */ /* 0x000fc80008011604 */
[----:B------:R-:W-:-:S04]  /*17b0*/  ULOP3.LUT UR4, UR4, 0x3fff, URZ, 0xc0, !UPT ;  /* 0x00003fff04047892 */ /* 0x000fc8000f8ec03f */
[----:B------:R-:W-:-:S04]  /*17c0*/  ULOP3.LUT UR4, UR4, 0x10000, URZ, 0xfc, !UPT ;  /* 0x0001000004047892 */ /* 0x000fc8000f8efc3f */
[----:B------:R-:W-:-:S04]  /*17d0*/  ULEA UR6, UR42, UR4, 0xb ;  /* 0x000000042a067291 */ /* 0x000fc8000f8e583f */
[----:B------:R-:W-:-:S03]  /*17e0*/  UIADD3 UR14, UR6, 0x2, URZ ;  /* 0x00000002060e7890 */ /* 0x000fc6000fffe03f */
[----:B------:R-:W-:Y:S02]  /*17f0*/  UMOV UR10, UR6 ;  /* 0x00000006000a7c82 */ /* 0x000fe40008000000 */
[----:B------:R-:W-:Y:S01]  /*1800*/  HGMMA.64x64x8.F32.TF32 R24, gdesc[UR8], RZ, !UPT, gsb0 ;  /* 0x04e00000081879f0 */ /* 0x000fe2000c0028ff */
[----:B------:R-:W-:Y:S01]  /*1810*/  UIADD3 UR10, UR6, 0x606, URZ ;  /* 0x00000606060a7890 */ /* 0x000fe2000fffe03f */
[----:B------:R-:W-:Y:S01]  /*1820*/  UMOV UR9, 0x40000040 ;  /* 0x4000004000097882 */ /* 0x000fe20000000000 */
[----:B------:R-:W-:Y:S01]  /*1830*/  UMOV UR11, 0x40000040 ;  /* 0x40000040000b7882 */ /* 0x000fe20000000000 */
[----:B------:R-:W-:Y:S02]  /*1840*/  WARPGROUP.DEPBAR.LE gsb0, 0x0 ;  /* 0x00008000000079c5 */ /* 0x000fe40000010000 */
[----:B------:R-:W-:-:S06]  /*1850*/  WARPGROUP.ARRIVE ;  /* 0x00000000000079c5 */ /* 0x000fcc0000000000 */
[----:B------:R-:W-:Y:S01]  /*1860*/  HGMMA.64x64x8.F32.TF32 R24, gdesc[UR12], R24, gsb0 ;  /* 0x04e000000c1879f0 */ /* 0x000fe20008002818 */
[----:B------:R-:W-:Y:S02]  /*1870*/  UIADD3 UR12, UR8, 0x4, URZ ;  /* 0x00000004080c7890 */ /* 0x000fe4000fffe03f */
        /* <DEDUP_REMOVED lines=87> */
[----:B------:R-:W-:Y:S01]  /*1df0*/  UIADD3 UR8, UR8, 0xc06, URZ ;  /* 0x00000c0608087890 */ /* 0x000fe2000fffe03f */
[----:B------:R-:W-:Y:S02]  /*1e00*/  WARPGROUP.DEPBAR.LE gsb0, 0x0 ;  /* 0x00008000000079c5 */ /* 0x000fe40000010000 */
[----:B------:R-:W-:-:S06]  /*1e10*/  WARPGROUP.ARRIVE ;  /* 0x00000000000079c5 */ /* 0x000fcc0000000000 */
[----:B------:R-:W-:Y:S03]  /*1e20*/  HGMMA.64x64x8.F32.TF32 R24, gdesc[UR12], R24, gsb0 ;  /* 0x04e000000c1879f0 */ /* 0x000fe60008002818 */
[----:B------:R-:W-:Y:S02]  /*1e30*/  WARPGROUP.DEPBAR.LE gsb0, 0x0 ;  /* 0x00008000000079c5 */ /* 0x000fe40000010000 */
[----:B------:R-:W-:-:S06]  /*1e40*/  WARPGROUP.ARRIVE ;  /* 0x00000000000079c5 */ /* 0x000fcc0000000000 */
[----:B------:R-:W-:Y:S03]  /*1e50*/  HGMMA.64x64x8.F32.TF32 R24, gdesc[UR8], R24, gsb0 ;  /* 0x04e00000081879f0 */ /* 0x000fe60008002818 */
[----:B------:R-:W-:Y:S02]  /*1e60*/  WARPGROUP.DEPBAR.LE gsb0, 0x0 ;  /* 0x00008000000079c5 */ /* 0x000fe40000010000 */
[----:B------:R-:W-:Y:S05]  /*1e70*/  @!P2 BRA `(.L_x_22) ;  /* 0x000000080078a947 */ /* 0x000fea0003800000 */
[----:B------:R-:W-:Y:S01]  /*1e80*/  UIADD3 UR5, UR42, 0x1, URZ ;  /* 0x000000012a057890 */ /* 0x000fe2000fffe03f */
[----:B01----:R-:W-:Y:S02]  /*1e90*/  IMAD.U32 R0, RZ, RZ, UR44 ;  /* 0x0000002cff007e24 */ /* 0x003fe4000f8e00ff */
[----:B------:R-:W-:Y:S01]  /*1ea0*/  IMAD.U32 R3, RZ, RZ, UR42 ;  /* 0x0000002aff037e24 */ /* 0x000fe2000f8e00ff */
[----:B------:R-:W-:-:S04]  /*1eb0*/  UISETP.NE.AND UP0, UPT, UR5, 0x2, UPT ;  /* 0x000000020500788c */ /* 0x000fc8000bf05270 */
[----:B------:R-:W-:Y:S02]  /*1ec0*/  USEL UR6, URZ, 0x1, UP0 ;  /* 0x000000013f067887 */ /* 0x000fe40008000000 */
[----:B------:R-:W-:Y:S02]  /*1ed0*/  USEL UR5, UR5, URZ, UP0 ;  /* 0x0000003f05057287 */ /* 0x000fe40008000000 */
[----:B------:R-:W-:-:S06]  /*1ee0*/  ULOP3.LUT UR6, UR36, UR6, URZ, 0x3c, !UPT ;  /* 0x0000000624067292 */ /* 0x000fcc000f8e3c3f */
[----:B------:R-:W-:-:S07]  /*1ef0*/  IMAD.U32 R7, RZ, RZ, UR6 ;  /* 0x00000006ff077e24 */ /* 0x000fce000f8e00ff */
.L_x_29:
[----:B------:R-:W-:Y:S05]  /*1f00*/  @!P0 BRA `(.L_x_23) ;  /* 0x0000000000048947 */ /* 0x000fea0003800000 */
[----:B------:R-:W-:Y:S01]  /*1f10*/  BPT.TRAP 0x1 ;  /* 0x000000040000795c */ /* 0x000fe20000300000 */
.L_x_23:
[----:B------:R-:W0:Y:S01]  /*1f20*/  S2UR UR7, SR_CgaCtaId ;  /* 0x00000000000779c3 */ /* 0x000e220000008800 */
[----:B------:R-:W-:Y:S01]  /*1f30*/  UMOV UR6, 0x400 ;  /* 0x0000040000067882 */ /* 0x000fe20000000000 */
[----:B------:R-:W-:Y:S01]  /*1f40*/  IMAD.U32 R5, RZ, RZ, UR5 ;  /* 0x00000005ff057e24 */ /* 0x000fe2000f8e00ff */
[----:B------:R-:W-:Y:S01]  /*1f50*/  SHF.L.U32 R4, R7, 0x1f, RZ ;  /* 0x0000001f07047819 */ /* 0x000fe200000006ff */
[----:B0-----:R-:W-:-:S06]  /*1f60*/  ULEA UR6, UR7, UR6, 0x18 ;  /* 0x0000000607067291 */ /* 0x001fcc000f8ec03f */
[----:B------:R-:W-:-:S04]  /*1f70*/  IMAD.U32 R6, RZ, RZ, UR6 ;  /* 0x00000006ff067e24 */ /* 0x000fc8000f8e00ff */
[----:B------:R-:W-:-:S04]  /*1f80*/  IMAD R5, R5, 0x8, R6 ;  /* 0x0000000805057824 */ /* 0x000fc800078e0206 */
[----:B------:R0:W1:Y:S01]  /*1f90*/  SYNCS.PHASECHK.TRANS64.TRYWAIT P1, [R5+URZ], R4 ;  /* 0x00000004050075a7 */ /* 0x000062000802017f */
[----:B------:R-:W-:Y:S05]  /*1fa0*/  @!P0 BRA `(.L_x_24) ;  /* 0x0000000000048947 */ /* 0x000fea0003800000 */
[----:B------:R-:W-:Y:S01]  /*1fb0*/  BPT.TRAP 0x1 ;  /* 0x000000040000795c */ /* 0x000fe20000300000 */
.L_x_24:
[----:B-1----:R-:W-:Y:S05]  /*1fc0*/  @P1 BRA `(.L_x_25) ;  /* 0x0000000000081947 */ /* 0x002fea0003800000 */
[----:B------:R-:W1:Y:S02]  /*1fd0*/  SYNCS.PHASECHK.TRANS64.TRYWAIT P1, [R5+URZ], R4 ;  /* 0x00000004050075a7 */ /* 0x000e64000802017f */
[----:B-1----:R-:W-:Y:S05]  /*1fe0*/  @!P1 BRA `(.L_x_26) ;  /* 0x00000048007c9947 */ /* 0x002fea0003800000 */
.L_x_25:
[----:B------:R-:W-:Y:S01]  /*1ff0*/  ULEA UR8, UR5, UR4, 0xb ;  /* 0x0000000405087291 */ /* 0x000fe2000f8e583f */
[----:B------:R-:W-:Y:S01]  /*2000*/  WARPGROUP.ARRIVE ;  /* 0x00000000000079c5 */ /* 0x000fe20000000000 */
[----:B------:R-:W-:Y:S01]  /*2010*/  ULEA UR6, UR5, UR45, 0xc ;  /* 0x0000002d05067291 */ /* 0x000fe2000f8e603f */
[----:B------:R-:W-:Y:S01]  /*2020*/  UMOV UR15, 0x40000040 ;  /* 0x40000040000f7882 */ /* 0x000fe20000000000 */
[----:B------:R-:W-:Y:S01]  /*2030*/  UMOV UR13, 0x40000040 ;  /* 0x40000040000d7882 */ /* 0x000fe20000000000 */
[----:B------:R-:W-:Y:S02]  /*2040*/  UIADD3 UR10, UR8, 0x606, URZ ;  /* 0x00000606080a7890 */ /* 0x000fe4000fffe03f */
[----:B------:R-:W-:Y:S02]  /*2050*/  UMOV UR14, UR8 ;  /* 0x00000008000e7c82 */ /* 0x000fe40008000000 */
[----:B------:R-:W-:Y:S01]  /*2060*/  UMOV UR12, UR6 ;  /* 0x00000006000c7c82 */ /* 0x000fe20008000000 */
[----:B------:R-:W-:Y:S01]  /*2070*/  UMOV UR11, 0x40000040 ;  /* 0x40000040000b7882 */ /* 0x000fe20000000000 */
[----:B------:R-:W-:Y:S01]  /*2080*/  HGMMA.64x64x8.F32.TF32 R24, gdesc[UR12], R24, gsb0 ;  /* 0x04e000000c1879f0 */ /* 0x000fe20008002818 */
[----:B------:R-:W-:-:S02]  /*2090*/  UIADD3 UR14, UR8, 0x2, URZ ;  /* 0x00000002080e7890 */ /* 0x000fc4000fffe03f */
[----:B------:R-:W-:Y:S01]  /*20a0*/  UIADD3 UR12, UR6, 0x2, URZ ;  /* 0x00000002060c7890 */ /* 0x000fe2000fffe03f */
[----:B------:R-:W-:Y:S01]  /*20b0*/  UMOV UR15, 0x40000040 ;  /* 0x40000040000f7882 */ /* 0x000fe20000000000 */
        /* <DEDUP_REMOVED lines=102> */
[----:B------:R-:W-:Y:S01]  /*2720*/  BPT.TRAP 0x1 ;  /* 0x000000040000795c */ /* 0x000fe20000300000 */
.L_x_27:
[----:B------:R-:W-:-:S13]  /*2730*/  ISETP.NE.AND P1, PT, R68, RZ, PT ;  /* 0x000000ff4400720c */ /* 0x000fda0003f25270 */
[----:B01----:R-:W-:-:S04]  /*2740*/  @P1 IMAD R4, R3, 0x8, R6 ;  /* 0x0000000803041824 */ /* 0x003fc800078e0206 */
[----:B------:R-:W-:-:S05]  /*2750*/  @P1 VIADD R4, R4, 0x10 ;  /* 0x0000001004041836 */ /* 0x000fca0000000000 */
[----:B------:R-:W-:-:S04]  /*2760*/  @P1 PRMT R4, R19, 0x654, R4 ;  /* 0x0000065413041816 */ /* 0x000fc80000000004 */
[----:B------:R0:W-:Y:S01]  /*2770*/  @P1 SYNCS.ARRIVE.TRANS64.RED.A1T0 RZ, [R4+URZ], RZ ;  /* 0x000000ff04ff19a7 */ /* 0x0001e2000810043f */
[----:B------:R-:W-:-:S13]  /*2780*/  ISETP.GT.U32.AND P1, PT, R18, 0x1, PT ;  /* 0x000000011200780c */ /* 0x000fda0003f24070 */
[----:B0-----:R-:W-:Y:S05]  /*2790*/  @P1 BRA `(.L_x_28) ;  /* 0x0000000000041947 */ /* 0x001fea0003800000 */
[----:B------:R-:W-:Y:S01]  /*27a0*/  BPT.TRAP 0x1 ;  /* 0x000000040000795c */ /* 0x000fe20000300000 */
.L_x_28:
[----:B------:R-:W-:Y:S01]  /*27b0*/  UIADD3 UR5, UR5, 0x1, URZ ;  /* 0x0000000105057890 */ /* 0x000fe2000fffe03f */
[C---:B------:R-:W-:Y:S01]  /*27c0*/  ISETP.GT.AND P2, PT, R0.reuse, 0x1, PT ;  /* 0x000000010000780c */ /* 0x040fe20003f44270 */
[----:B------:R-:W-:Y:S02]  /*27d0*/  VIADD R3, R3, 0x1 ;  /* 0x0000000103037836 */ /* 0x000fe40000000000 */
[----:B------:R-:W-:Y:S01]  /*27e0*/  UISETP.NE.AND UP0, UPT, UR5, 0x2, UPT ;  /* 0x000000020500788c */ /* 0x000fe2000bf05270 */
[----:B------:R-:W-:Y:S02]  /*27f0*/  VIADD R0, R0, 0xffffffff ;  /* 0xffffffff00007836 */ /* 0x000fe40000000000 */
[C---:B------:R-:W-:Y:S01]  /*2800*/  ISETP.NE.AND P1, PT, R3.reuse, 0x2, PT ;  /* 0x000000020300780c */ /* 0x040fe20003f25270 */
[----:B------:R-:W-:Y:S02]  /*2810*/  USEL UR6, URZ, 0x1, UP0 ;  /* 0x000000013f067887 */ /* 0x000fe40008000000 */
[----:B------:R-:W-:Y:S01]  /*2820*/  USEL UR5, UR5, URZ, UP0 ;  /* 0x0000003f05057287 */ /* 0x000fe20008000000 */
[----:B------:R-:W-:-:S03]  /*2830*/  SEL R3, R3, RZ, P1 ;  /* 0x000000ff03037207 */ /* 0x000fc60000800000 */
[----:B------:R-:W-:Y:S01]  /*2840*/  LOP3.LUT R7, R7, UR6, RZ, 0x3c, !PT ;  /* 0x0000000607077c12 */ /* 0x000fe2000f8e3cff */
[----:B------:R-:W-:Y:S07]  /*2850*/  @P2 BRA `(.L_x_29) ;  /* 0xfffffff400a82947 */ /* 0x000fee000383ffff */
.L_x_22:
[----:B01----:R-:W0:Y:S02]  /*2860*/  LDC R0, c[0x0][0x28c] ;  /* 0x0000a300ff007b82 */ /* 0x003e240000000800 */
[----:B0-----:R-:W-:-:S13]  /*2870*/  ISETP.GE.AND P1, PT, R0, 0x1, PT ;  /* 0x000000010000780c */ /* 0x001fda0003f26270 */
[----:B------:R-:W-:Y:S05]  /*2880*/  @!P1 BRA `(.L_x_30) ;  /* 0x0000000000389947 */ /* 0x000fea0003800000 */
[----:B------:R-:W-:Y:S05]  /*2890*/  @!P0 BRA `(.L_x_31) ;  /* 0x0000000000048947 */ /* 0x000fea0003800000 */
[----:B------:R-:W-:Y:S01]  /*28a0*/  BPT.TRAP 0x1 ;  /* 0x000000040000795c */ /* 0x000fe20000300000 */
.L_x_31:
[----:B------:R-:W-:-:S13]  /*28b0*/  ISETP.NE.AND P0, PT, R68, RZ, PT ;  /* 0x000000ff4400720c */ /* 0x000fda0003f05270 */
[----:B------:R-:W-:-:S05]  /*28c0*/  VOTEU.ANY UP0, P0 ;  /* 0x00000000003f7886 */ /* 0x000fca0000000100 */
[----:B------:R-:W-:-:S06]  /*28d0*/  @UP0 UIADD3 UR4, UR44, UR42, URZ ;  /* 0x0000002a2c040290 */ /* 0x000fcc000fffe03f */
[----:B------:R-:W-:-:S04]  /*28e0*/  IMAD.U32 R0, RZ, RZ, UR4 ;  /* 0x00000004ff007e24 */ /* 0x000fc8000f8e00ff */
[----:B------:R-:W-:-:S05]  /*28f0*/  @P0 IMAD.SHL.U32 R0, R0, 0x8, RZ ;  /* 0x0000000800000824 */ /* 0x000fca00078e00ff */
[----:B------:R-:W-:-:S04]  /*2900*/  @P0 LOP3.LUT R0, R0, 0x8, RZ, 0xc0, !PT ;  /* 0x0000000800000812 */ /* 0x000fc800078ec0ff */
[----:B------:R-:W-:-:S04]  /*2910*/  @P0 IADD3 R0, R6, 0x10, R0 ;  /* 0x0000001006000810 */ /* 0x000fc80007ffe000 */
[----:B------:R-:W-:-:S04]  /*2920*/  @P0 PRMT R0, R19, 0x654, R0 ;  /* 0x0000065413000816 */ /* 0x000fc80000000000 */
[----:B------:R0:W-:Y:S01]  /*2930*/  @P0 SYNCS.ARRIVE.TRANS64.RED.A1T0 RZ, [R0+URZ], RZ ;  /* 0x000000ff00ff09a7 */ /* 0x0001e2000810043f */
[----:B------:R-:W-:-:S13]  /*2940*/  ISETP.GT.U32.AND P0, PT, R18, 0x1, PT ;  /* 0x000000011200780c */ /* 0x000fda0003f04070 */
[----:B0-----:R-:W-:Y:S05]  /*2950*/  @P0 BRA `(.L_x_30) ;  /* 0x0000000000040947 */ /* 0x001fea0003800000 */
[----:B------:R-:W-:Y:S01]  /*2960*/  BPT.TRAP 0x1 ;  /* 0x000000040000795c */ /* 0x000fe20000300000 */
.L_x_30:
[----:B------:R-:W-:Y:S01]  /*2970*/  IMAD.SHL.U32 R3, R70, 0x40, RZ ;  /* 0x0000004046037824 */ /* 0x000fe200078e00ff */
[----:B------:R-:W-:Y:S01]  /*2980*/  ULDC UR6, c[0x0][0x288] ;  /* 0x0000a20000067ab9 */ /* 0x000fe20000000800 */
[----:B------:R-:W-:Y:S01]  /*2990*/  SHF.R.S32.HI R15, RZ, 0x1f, R67 ;  /* 0x0000001fff0f7819 */ /* 0x000fe20000011443 */
[----:B------:R-:W-:Y:S01]  /*29a0*/  IMAD.SHL.U32 R7, R71, 0x80, RZ ;  /* 0x0000008047077824 */ /* 0x000fe200078e00ff */
[----:B------:R-:W-:Y:S01]  /*29b0*/  ULDC.64 UR4, c[0x0][0x5d0] ;  /* 0x0001740000047ab9 */ /* 0x000fe20000000a00 */
[----:B------:R-:W-:Y:S01]  /*29c0*/  LOP3.LUT R10, R3, 0x6, R62, 0xf8, !PT ;  /* 0x00000006030a7812 */ /* 0x000fe200078ef83e */
[----:B------:R-:W-:Y:S01]  /*29d0*/  IMAD.WIDE R70, R71, 0x80, R22 ;  /* 0x0000008047467825 */ /* 0x000fe200078e0216 */
[----:B------:R-:W-:Y:S01]  /*29e0*/  ISETP.GE.AND P0, PT, R3, UR6, PT ;  /* 0x0000000603007c0c */ /* 0x000fe2000bf06270 */
[----:B------:R-:W-:Y:S01]  /*29f0*/  ULDC UR6, c[0x0][0x284] ;  /* 0x0000a10000067ab9 */ /* 0x000fe20000000800 */
[----:B------:R-:W-:Y:S01]  /*2a00*/  SHF.R.S32.HI R11, RZ, 0x1f, R10 ;  /* 0x0000001fff0b7819 */ /* 0x000fe2000001140a */
[----:B------:R-:W-:Y:S01]  /*2a10*/  IMAD R0, R15, UR4, RZ ;  /* 0x000000040f007c24 */ /* 0x000fe2000f8e02ff */
[----:B------:R-:W-:-:S03]  /*2a20*/  ISETP.GE.OR P0, PT, R7, UR6, P0 ;  /* 0x0000000607007c0c */ /* 0x000fc60008706670 */
[C---:B------:R-:W-:Y:S02]  /*2a30*/  IMAD R9, R67.reuse, UR5, R0 ;  /* 0x0000000543097c24 */ /* 0x040fe4000f8e0200 */
[----:B------:R-:W-:Y:S01]  /*2a40*/  IMAD.WIDE.U32 R4, R67, UR4, R10 ;  /* 0x0000000443047c25 */ /* 0x000fe2000f8e000a */
[----:B------:R-:W-:-:S03]  /*2a50*/  ULDC.64 UR4, c[0x0][0x5c8] ;  /* 0x0001720000047ab9 */ /* 0x000fc60000000a00 */
[----:B------:R-:W-:Y:S02]  /*2a60*/  IMAD R13, R71, UR4, RZ ;  /* 0x00000004470d7c24 */ /* 0x000fe4000f8e02ff */
[----:B------:R-:W-:Y:S02]  /*2a70*/  IMAD.IADD R5, R5, 0x1, R9 ;  /* 0x0000000105057824 */ /* 0x000fe400078e0209 */
[C---:B------:R-:W-:Y:S02]  /*2a80*/  IMAD R13, R70.reuse, UR5, R13 ;  /* 0x00000005460d7c24 */ /* 0x040fe4000f8e020d */
[----:B------:R-:W-:-:S04]  /*2a90*/  IMAD.WIDE.U32 R72, R70, UR4, R4 ;  /* 0x0000000446487c25 */ /* 0x000fc8000f8e0004 */
[----:B------:R-:W-:Y:S01]  /*2aa0*/  IMAD.MOV.U32 R0, RZ, RZ, -0x1 ;  /* 0xffffffffff007424 */ /* 0x000fe200078e00ff */
[----:B------:R-:W-:Y:S06]  /*2ab0*/  @P0 BRA `(.L_x_32) ;  /* 0x0000002000780947 */ /* 0x000fec0003800000 */
[----:B-----5:R-:W-:Y:S01]  /*2ac0*/  FSETP.NEU.AND P0, PT, R57, RZ, PT ;  /* 0x000000ff3900720b */ /* 0x020fe20003f0d000 */
[----:B------:R-:W-:Y:S01]  /*2ad0*/  IMAD.IADD R4, R61, 0x1, -R3 ;  /* 0x000000013d047824 */ /* 0x000fe200078e0a03 */
[----:B------:R-:W-:Y:S01]  /*2ae0*/  BSSY B0, `(.L_x_32) ;  /* 0x000021b000007945 */ /* 0x000fe20003800000 */
[----:B------:R-:W-:Y:S02]  /*2af0*/  IMAD.IADD R3, R66, 0x1, -R7 ;  /* 0x0000000142037824 */ /* 0x000fe400078e0a07 */
[----:B------:R-:W-:Y:S01]  /*2b00*/  IMAD.IADD R83, R73, 0x1, R13 ;  /* 0x0000000149537824 */ /* 0x000fe200078e020d */
[----:B------:R-:W-:-:S04]  /*2b10*/  ISETP.GT.AND P3, PT, R4, RZ, PT ;  /* 0x000000ff0400720c */ /* 0x000fc80003f64270 */
[----:B------:R-:W-:-:S03]  /*2b20*/  ISETP.GT.AND P2, PT, R3, RZ, P3 ;  /* 0x000000ff0300720c */ /* 0x000fc60001f44270 */
[----:B------:R-:W-:Y:S10]  /*2b30*/  @!P0 BRA `(.L_x_33) ;  /* 0x0000001400dc8947 */ /* 0x000ff40003800000 */
[----:B------:R-:W0:Y:S01]  /*2b40*/  LDC.64 R76, c[0x0][0x5b8] ;  /* 0x00016e00ff4c7b82 */ /* 0x000e220000000a00 */
[----:B------:R-:W-:-:S07]  /*2b50*/  ULDC.64 UR4, c[0x0][0x5c0] ;  /* 0x0001700000047ab9 */ /* 0x000fce0000000a00 */
[----:B------:R-:W1:Y:S08]  /*2b60*/  LDC.64 R78, c[0x0][0x5b0] ;  /* 0x00016c00ff4e7b82 */ /* 0x000e700000000a00 */
[----:B------:R-:W2:Y:S01]  /*2b70*/  LDC.64 R80, c[0x0][0x5a8] ;  /* 0x00016a00ff507b82 */ /* 0x000ea20000000a00 */
[-C--:B0-----:R-:W-:Y:S02]  /*2b80*/  IMAD R6, R15, R76.reuse, RZ ;  /* 0x0000004c0f067224 */ /* 0x081fe400078e02ff */
[----:B------:R-:W-:-:S04]  /*2b90*/  IMAD.WIDE.U32 R74, R67, R76, R10 ;  /* 0x0000004c434a7225 */ /* 0x000fc800078e000a */
[----:B------:R-:W-:Y:S02]  /*2ba0*/  IMAD R73, R67, R77, R6 ;  /* 0x0000004d43497224 */ /* 0x000fe400078e0206 */
[-C--:B-1----:R-:W-:Y:S02]  /*2bb0*/  IMAD R5, R71, R78.reuse, RZ ;  /* 0x0000004e47057224 */ /* 0x082fe400078e02ff */
[----:B------:R-:W-:Y:S02]  /*2bc0*/  IMAD.IADD R13, R75, 0x1, R73 ;  /* 0x000000014b0d7824 */ /* 0x000fe400078e0249 */
[----:B------:R-:W-:Y:S02]  /*2bd0*/  IMAD.MOV.U32 R12, RZ, RZ, R74 ;  /* 0x000000ffff0c7224 */ /* 0x000fe400078e004a */
[C---:B------:R-:W-:Y:S02]  /*2be0*/  IMAD R71, R70.reuse, R79, R5 ;  /* 0x0000004f46477224 */ /* 0x040fe400078e0205 */
[----:B------:R-:W-:-:S04]  /*2bf0*/  IMAD.WIDE.U32 R6, R70, R78, R12 ;  /* 0x0000004e46067225 */ /* 0x000fc800078e000c */
[----:B------:R-:W-:Y:S01]  /*2c00*/  IMAD.IADD R5, R7, 0x1, R71 ;  /* 0x0000000107057824 */ /* 0x000fe200078e0247 */
[----:B--2---:R-:W-:-:S04]  /*2c10*/  LEA R14, P0, R6, R80, 0x2 ;  /* 0x00000050060e7211 */ /* 0x004fc800078010ff */
[----:B------:R-:W-:-:S05]  /*2c20*/  LEA.HI.X R15, R6, R81, R5, 0x2, P0 ;  /* 0x00000051060f7211 */ /* 0x000fca00000f1405 */
[----:B------:R0:W2:Y:S01]  /*2c30*/  @P2 LDG.E.LTC128B R5, desc[UR40][R14.64] ;  /* 0x000000280e052981 */ /* 0x0000a2000c1e1920 */
[----:B------:R-:W-:Y:S01]  /*2c40*/  ISETP.GT.AND P0, PT, R4, 0x1, PT ;  /* 0x000000010400780c */ /* 0x000fe20003f04270 */
[----:B------:R-:W-:Y:S01]  /*2c50*/  IMAD.WIDE.U32 R6, R70, R78, R10 ;  /* 0x0000004e46067225 */ /* 0x000fe200078e000a */
[----:B------:R-:W-:Y:S03]  /*2c60*/  BSSY B1, `(.L_x_34) ;  /* 0x0000013000017945 */ /* 0x000fe60003800000 */
[----:B------:R-:W-:Y:S02]  /*2c70*/  IMAD.IADD R7, R71, 0x1, R7 ;  /* 0x0000000147077824 */ /* 0x000fe400078e0207 */
[----:B------:R-:W-:Y:S01]  /*2c80*/  IMAD.WIDE.U32 R20, R67, R76, R6 ;  /* 0x0000004c43147225 */ /* 0x000fe200078e0006 */
[----:B0-----:R-:W-:-:S03]  /*2c90*/  SHF.L.U64.HI R15, R78, 0x3, R79 ;  /* 0x000000034e0f7819 */ /* 0x001fc6000001024f */
[----:B------:R-:W-:Y:S01]  /*2ca0*/  IMAD.IADD R7, R73, 0x1, R21 ;  /* 0x0000000149077824 */ /* 0x000fe200078e0215 */
[----:B------:R-:W-:Y:S01]  /*2cb0*/  LEA R6, P4, R20, R80, 0x2 ;  /* 0x0000005014067211 */ /* 0x000fe200078810ff */
[----:B------:R-:W-:-:S03]  /*2cc0*/  IMAD.SHL.U32 R14, R78, 0x8, RZ ;  /* 0x000000084e0e7824 */ /* 0x000fc600078e00ff */
[----:B------:R-:W-:Y:S01]  /*2cd0*/  LEA.HI.X R7, R20, R81, R7, 0x2, P4 ;  /* 0x0000005114077211 */ /* 0x000fe200020f1407 */
[----:B------:R-:W-:Y:S01]  /*2ce0*/  IMAD.WIDE.U32 R20, R70, R78, R14 ;  /* 0x0000004e46147225 */ /* 0x000fe200078e000e */
[----:B--2---:R-:W-:-:S05]  /*2cf0*/  LOP3.LUT R8, R5, 0xffffe000, RZ, 0xc0, !PT ;  /* 0xffffe00005087812 */ /* 0x004fca00078ec0ff */
[----:B------:R-:W-:Y:S01]  /*2d00*/  FMUL R9, R8, R57 ;  /* 0x0000003908097220 */ /* 0x000fe20000400000 */
[----:B------:R-:W-:-:S03]  /*2d10*/  LEA R8, P1, R72, UR4, 0x2 ;  /* 0x0000000448087c11 */ /* 0x000fc6000f8210ff */
[----:B------:R-:W-:Y:S01]  /*2d20*/  FFMA R77, R24, R56, R9 ;  /* 0x00000038184d7223 */ /* 0x000fe20000000009 */
[----:B------:R-:W-:Y:S02]  /*2d30*/  LEA.HI.X R9, R72, UR5, R83, 0x2, P1 ;  /* 0x0000000548097c11 */ /* 0x000fe400088f1453 */
[----:B------:R-:W-:Y:S02]  /*2d40*/  ISETP.GT.AND P1, PT, R3, RZ, P0 ;  /* 0x000000ff0300720c */ /* 0x000fe40000724270 */
[----:B------:R-:W-:-:S05]  /*2d50*/  F2FP.TF32.F32.PACK_B R77, R77 ;  /* 0x0000004dff4d723e */ /* 0x000fca00024050ff */
[----:B------:R0:W-:Y:S06]  /*2d60*/  @P2 STG.E desc[UR40][R8.64], R77 ;  /* 0x0000004d08002986 */ /* 0x0001ec000c101928 */
[----:B------:R-:W-:Y:S05]  /*2d70*/  @!P1 BRA `(.L_x_35) ;  /* 0x0000000000049947 */ /* 0x000fea0003800000 */
[----:B------:R1:W5:Y:S02]  /*2d80*/  LDG.E.LTC128B R5, desc[UR40][R6.64+0x4] ;  /* 0x0000042806057981 */ /* 0x000364000c1e1920 */
.L_x_35:
[----:B------:R-:W-:Y:S05]  /*2d90*/  BSYNC B1 ;  /* 0x0000000000017941 */ /* 0x000fea0003800000 */
.L_x_34:
[----:B-----5:R-:W-:Y:S01]  /*2da0*/  LOP3.LUT R12, R5, 0xffffe000, RZ, 0xc0, !PT ;  /* 0xffffe000050c7812 */ /* 0x020fe200078ec0ff */
[----:B------:R-:W-:Y:S01]  /*2db0*/  IMAD.IADD R71, R71, 0x1, R21 ;  /* 0x0000000147477824 */ /* 0x000fe200078e0215 */
[----:B------:R-:W-:Y:S01]  /*2dc0*/  IADD3 R74, P2, R74, R20, RZ ;  /* 0x000000144a4a7210 */ /* 0x000fe20007f5e0ff */
[----:B------:R-:W-:Y:S01]  /*2dd0*/  IMAD.MOV.U32 R24, RZ, RZ, R5 ;  /* 0x000000ffff187224 */ /* 0x000fe200078e0005 */
[----:B------:R-:W-:Y:S01]  /*2de0*/  ISETP.GT.AND P3, PT, R3, 0x8, P3 ;  /* 0x000000080300780c */ /* 0x000fe20001f64270 */
[----:B------:R-:W-:Y:S02]  /*2df0*/  FMUL R12, R12, R57 ;  /* 0x000000390c0c7220 */ /* 0x000fe40000400000 */
[----:B------:R-:W-:Y:S01]  /*2e00*/  IMAD.X R13, R71, 0x1, R13, P2 ;  /* 0x00000001470d7824 */ /* 0x000fe200010e060d */
[----:B------:R-:W-:Y:S01]  /*2e10*/  LEA R14, P2, R74, R80, 0x2 ;  /* 0x000000504a0e7211 */ /* 0x000fe200078410ff */
[----:B------:R-:W-:-:S03]  /*2e20*/  FFMA R25, R25, R56, R12 ;  /* 0x0000003819197223 */ /* 0x000fc6000000000c */
[----:B------:R-:W-:Y:S02]  /*2e30*/  LEA.HI.X R15, R74, R81, R13, 0x2, P2 ;  /* 0x000000514a0f7211 */ /* 0x000fe400010f140d */
[----:B------:R-:W-:-:S05]  /*2e40*/  F2FP.TF32.F32.PACK_B R25, R25 ;  /* 0x00000019ff19723e */ /* 0x000fca00024050ff */
[----:B------:R2:W-:Y:S04]  /*2e50*/  @P1 STG.E desc[UR40][R8.64+0x4], R25 ;  /* 0x0000041908001986 */ /* 0x0005e8000c101928 */
[----:B------:R-:W3:Y:S01]  /*2e60*/  @P3 LDG.E.LTC128B R24, desc[UR40][R14.64] ;  /* 0x000000280e183981 */ /* 0x000ee2000c1e1920 */
[----:B------:R-:W-:Y:S01]  /*2e70*/  IADD3 R20, P1, R10, R20, RZ ;  /* 0x000000140a147210 */ /* 0x000fe20007f3e0ff */
[----:B------:R-:W-:Y:S01]  /*2e80*/  BSSY B1, `(.L_x_36) ;  /* 0x0000011000017945 */ /* 0x000fe20003800000 */
[----:B------:R-:W-:-:S03]  /*2e90*/  ISETP.GT.AND P0, PT, R3, 0x8, P0 ;  /* 0x000000080300780c */ /* 0x000fc60000704270 */
[----:B------:R-:W-:Y:S01]  /*2ea0*/  IMAD.X R21, R11, 0x1, R71, P1 ;  /* 0x000000010b157824 */ /* 0x000fe200008e0647 */
[C---:B------:R-:W-:Y:S02]  /*2eb0*/  SHF.L.U64.HI R11, R58.reuse, 0x2, R59 ;  /* 0x000000023a0b7819 */ /* 0x040fe4000001023b */
[----:B------:R-:W-:Y:S01]  /*2ec0*/  LEA R12, P1, R58, R8, 0x2 ;  /* 0x000000083a0c7211 */ /* 0x000fe200078210ff */
[----:B------:R-:W-:-:S04]  /*2ed0*/  IMAD.WIDE.U32 R20, R67, R76, R20 ;  /* 0x0000004c43147225 */ /* 0x000fc800078e0014 */
[----:B------:R-:W-:Y:S01]  /*2ee0*/  IMAD.X R13, R11, 0x1, R9, P1 ;  /* 0x000000010b0d7824 */ /* 0x000fe200008e0609 */
[----:B---3--:R-:W-:-:S05]  /*2ef0*/  LOP3.LUT R10, R24, 0xffffe000, RZ, 0xc0, !PT ;  /* 0xffffe000180a7812 */ /* 0x008fca00078ec0ff */
[----:B------:R-:W-:Y:S01]  /*2f00*/  FMUL R5, R10, R57 ;  /* 0x000000390a057220 */ /* 0x000fe20000400000 */
[----:B------:R-:W-:-:S03]  /*2f10*/  LEA R10, P2, R20, R80, 0x2 ;  /* 0x00000050140a7211 */ /* 0x000fc600078410ff */
[----:B------:R-:W-:Y:S01]  /*2f20*/  FFMA R67, R26, R56, R5 ;  /* 0x000000381a437223 */ /* 0x000fe20000000005 */
[----:B------:R-:W-:-:S04]  /*2f30*/  IMAD.IADD R5, R73, 0x1, R21 ;  /* 0x0000000149057824 */ /* 0x000fc800078e0215 */
[----:B------:R-:W-:Y:S02]  /*2f40*/  F2FP.TF32.F32.PACK_B R67, R67 ;  /* 0x00000043ff43723e */ /* 0x000fe400024050ff */
[----:B------:R-:W-:-:S03]  /*2f50*/  LEA.HI.X R11, R20, R81, R5, 0x2, P2 ;  /* 0x00000051140b7211 */ /* 0x000fc600010f1405 */
[----:B------:R2:W-:Y:S01]  /*2f60*/  @P3 STG.E desc[UR40][R12.64], R67 ;  /* 0x000000430c003986 */ /* 0x0005e2000c101928 */
[----:B------:R-:W-:Y:S05]  /*2f70*/  @!P0 BRA `(.L_x_37) ;  /* 0x0000000000048947 */ /* 0x000fea0003800000 */
[----:B------:R3:W5:Y:S02]  /*2f80*/  LDG.E.LTC128B R24, desc[UR40][R10.64+0x4] ;  /* 0x000004280a187981 */ /* 0x000764000c1e1920 */
.L_x_37:
[----:B------:R-:W-:Y:S05]  /*2f90*/  BSYNC B1 ;  /* 0x0000000000017941 */ /* 0x000fea0003800000 */
.L_x_36:
[----:B-----5:R-:W-:Y:S01]  /*2fa0*/  LOP3.LUT R14, R24, 0xffffe000, RZ, 0xc0, !PT ;  /* 0xffffe000180e7812 */ /* 0x020fe200078ec0ff */
[----:B------:R-:W-:Y:S01]  /*2fb0*/  BSSY B1, `(.L_x_38) ;  /* 0x0000009000017945 */ /* 0x000fe20003800000 */
[----:B------:R-:W-:-:S03]  /*2fc0*/  ISETP.GT.AND P1, PT, R4, 0x8, PT ;  /* 0x000000080400780c */ /* 0x000fc60003f24270 */
[----:B------:R-:W-:Y:S01]  /*2fd0*/  FMUL R14, R14, R57 ;  /* 0x000000390e0e7220 */ /* 0x000fe20000400000 */
[----:B------:R-:W-:-:S03]  /*2fe0*/  ISETP.GT.AND P2, PT, R3, RZ, P1 ;  /* 0x000000ff0300720c */ /* 0x000fc60000f44270 */
[----:B------:R-:W-:-:S05]  /*2ff0*/  FFMA R27, R27, R56, R14 ;  /* 0x000000381b1b7223 */ /* 0x000fca000000000e */
[----:B------:R-:W-:-:S05]  /*3000*/  F2FP.TF32.F32.PACK_B R27, R27 ;  /* 0x0000001bff1b723e */ /* 0x000fca00024050ff */
[----:B------:R4:W-:Y:S01]  /*3010*/  @P0 STG.E desc[UR40][R12.64+0x4], R27 ;  /* 0x0000041b0c000986 */ /* 0x0009e2000c101928 */
[----:B------:R-:W-:Y:S05]  /*3020*/  @!P2 BRA `(.L_x_39) ;  /* 0x000000000004a947 */ /* 0x000fea0003800000 */
[----:B------:R0:W5:Y:S02]  /*3030*/  LDG.E.LTC128B R24, desc[UR40][R6.64+0x20] ;  /* 0x0000202806187981 */ /* 0x000164000c1e1920 */
.L_x_39:
[----:B------:R-:W-:Y:S05]  /*3040*/  BSYNC B1 ;  /* 0x0000000000017941 */ /* 0x000fea0003800000 */
.L_x_38:
        /* <DEDUP_REMOVED lines=10> */
.L_x_41:
[----:B------:R-:W-:Y:S05]  /*30f0*/  BSYNC B1 ;  /* 0x0000000000017941 */ /* 0x000fea0003800000 */
.L_x_40:
[----:B-----5:R-:W-:Y:S01]  /*3100*/  LOP3.LUT R14, R24, 0xffffe000, RZ, 0xc0, !PT ;  /* 0xffffe000180e7812 */ /* 0x020fe200078ec0ff */
[----:B------:R-:W-:Y:S01]  /*3110*/  BSSY B1, `(.L_x_42) ;  /* 0x0000008000017945 */ /* 0x000fe20003800000 */
[----:B------:R-:W-:-:S03]  /*3120*/  ISETP.GT.AND P1, PT, R3, 0x8, P1 ;  /* 0x000000080300780c */ /* 0x000fc60000f24270 */
[----:B------:R-:W-:-:S04]  /*3130*/  FMUL R14, R14, R57 ;  /* 0x000000390e0e7220 */ /* 0x000fc80000400000 */
[----:B------:R-:W-:-:S05]  /*3140*/  FFMA R29, R29, R56, R14 ;  /* 0x000000381d1d7223 */ /* 0x000fca000000000e */
[----:B------:R-:W-:-:S05]  /*3150*/  F2FP.TF32.F32.PACK_B R29, R29 ;  /* 0x0000001dff1d723e */ /* 0x000fca00024050ff */
[----:B------:R0:W-:Y:S01]  /*3160*/  @P3 STG.E desc[UR40][R8.64+0x24], R29 ;  /* 0x0000241d08003986 */ /* 0x0001e2000c101928 */
[----:B------:R-:W-:Y:S05]  /*3170*/  @!P1 BRA `(.L_x_43) ;  /* 0x0000000000049947 */ /* 0x000fea0003800000 */
[----:B------:R0:W5:Y:S02]  /*3180*/  LDG.E.LTC128B R24, desc[UR40][R10.64+0x20] ;  /* 0x000020280a187981 */ /* 0x000164000c1e1920 */
.L_x_43:
[----:B------:R-:W-:Y:S05]  /*3190*/  BSYNC B1 ;  /* 0x0000000000017941 */ /* 0x000fea0003800000 */
.L_x_42:
[----:B-----5:R-:W-:Y:S01]  /*31a0*/  LOP3.LUT R14, R24, 0xffffe000, RZ, 0xc0, !PT ;  /* 0xffffe000180e7812 */ /* 0x020fe200078ec0ff */
[----:B------:R-:W-:Y:S01]  /*31b0*/  BSSY B1, `(.L_x_44) ;  /* 0x0000008000017945 */ /* 0x000fe20003800000 */
[----:B------:R-:W-:-:S03]  /*31c0*/  ISETP.GT.AND P0, PT, R3, 0x8, P0 ;  /* 0x000000080300780c */ /* 0x000fc60000704270 */
[----:B0-----:R-:W-:-:S04]  /*31d0*/  FMUL R5, R14, R57 ;  /* 0x000000390e057220 */ /* 0x001fc80000400000 */
[----:B------:R-:W-:-:S05]  /*31e0*/  FFMA R5, R30, R56, R5 ;  /* 0x000000381e057223 */ /* 0x000fca0000000005 */
[----:B------:R-:W-:-:S05]  /*31f0*/  F2FP.TF32.F32.PACK_B R5, R5 ;  /* 0x00000005ff05723e */ /* 0x000fca00024050ff */
[----:B------:R0:W-:Y:S01]  /*3200*/  @P1 STG.E desc[UR40][R12.64+0x20], R5 ;  /* 0x000020050c001986 */ /* 0x0001e2000c101928 */
[----:B------:R-:W-:Y:S05]  /*3210*/  @!P0 BRA `(.L_x_45) ;  /* 0x0000000000048947 */ /* 0x000fea0003800000 */
[----:B------:R0:W5:Y:S02]  /*3220*/  LDG.E.LTC128B R24, desc[UR40][R10.64+0x24] ;  /* 0x000024280a187981 */ /* 0x000164000c1e1920 */
.L_x_45:
[----:B------:R-:W-:Y:S05]  /*3230*/  BSYNC B1 ;  /* 0x0000000000017941 */ /* 0x000fea0003800000 */
.L_x_44:
        /* <DEDUP_REMOVED lines=10> */
.L_x_47:
[----:B------:R-:W-:Y:S05]  /*32e0*/  BSYNC B1 ;  /* 0x0000000000017941 */ /* 0x000fea0003800000 */
.L_x_46:
[----:B-----5:R-:W-:Y:S01]  /*32f0*/  LOP3.LUT R14, R24, 0xffffe000, RZ, 0xc0, !PT ;  /* 0xffffe000180e7812 */ /* 0x020fe200078ec0ff */
[----:B------:R-:W-:Y:S01]  /*3300*/  BSSY B1, `(.L_x_48) ;  /* 0x0000009000017945 */ /* 0x000fe20003800000 */
[----:B------:R-:W-:-:S03]  /*3310*/  ISETP.GT.AND P0, PT, R4, 0x11, PT ;  /* 0x000000110400780c */ /* 0x000fc60003f04270 */
[----:B0-----:R-:W-:Y:S01]  /*3320*/  FMUL R5, R14, R57 ;  /* 0x000000390e057220 */ /* 0x001fe20000400000 */
[----:B------:R-:W-:-:S03]  /*3330*/  ISETP.GT.AND P3, PT, R3, RZ, P0 ;  /* 0x000000ff0300720c */ /* 0x000fc60000764270 */
[----:B------:R-:W-:-:S05]  /*3340*/  FFMA R5, R32, R56, R5 ;  /* 0x0000003820057223 */ /* 0x000fca0000000005 */
[----:B------:R-:W-:-:S05]  /*3350*/  F2FP.TF32.F32.PACK_B R5, R5 ;  /* 0x00000005ff05723e */ /* 0x000fca00024050ff */
[----:B------:R0:W-:Y:S01]  /*3360*/  @P2 STG.E desc[UR40][R8.64+0x40], R5 ;  /* 0x0000400508002986 */ /* 0x0001e2000c101928 */
[----:B------:R-:W-:Y:S05]  /*3370*/  @!P3 BRA `(.L_x_49) ;  /* 0x000000000004b947 */ /* 0x000fea0003800000 */
[----:B------:R0:W5:Y:S02]  /*3380*/  LDG.E.LTC128B R24, desc[UR40][R6.64+0x44] ;  /* 0x0000442806187981 */ /* 0x000164000c1e1920 */
.L_x_49:
[----:B------:R-:W-:Y:S05]  /*3390*/  BSYNC B1 ;  /* 0x0000000000017941 */ /* 0x000fea0003800000 */
.L_x_48:
        /* <DEDUP_REMOVED lines=9> */
.L_x_51:
[----:B------:R-:W-:Y:S05]  /*3430*/  BSYNC B1 ;  /* 0x0000000000017941 */ /* 0x000fea0003800000 */
.L_x_50:
        /* <DEDUP_REMOVED lines=9> */
.L_x_53:
[----:B------:R-:W-:Y:S05]  /*34d0*/  BSYNC B1 ;  /* 0x0000000000017941 */ /* 0x000fea0003800000 */
.L_x_52:
        /* <DEDUP_REMOVED lines=10> */
.L_x_55:
[----:B------:R-:W-:Y:S05]  /*3580*/  BSYNC B1 ;  /* 0x0000000000017941 */ /* 0x000fea0003800000 */
.L_x_54:
        /* <DEDUP_REMOVED lines=10> */
.L_x_57:
[----:B------:R-:W-:Y:S05]  /*3630*/  BSYNC B1 ;  /* 0x0000000000017941 */ /* 0x000fea0003800000 */
.L_x_56:
        /* <DEDUP_REMOVED lines=9> */
.L_x_59:
[----:B------:R-:W-:Y:S05]  /*36d0*/  BSYNC B1 ;  /* 0x0000000000017941 */ /* 0x000fea0003800000 */
.L_x_58:
        /* <DEDUP_REMOVED lines=9> */
.L_x_61:
[----:B------:R-:W-:Y:S05]  /*3770*/  BSYNC B1 ;  /* 0x0000000000017941 */ /* 0x000fea0003800000 */
.L_x_60:
        /* <DEDUP_REMOVED lines=10> */
.L_x_63:
[----:B------:R-:W-:Y:S05]  /*3820*/  BSYNC B1 ;  /* 0x0000000000017941 */ /* 0x000fea0003800000 */
.L_x_62:
        /* <DEDUP_REMOVED lines=10> */
.L_x_65:
[----:B------:R-:W-:Y:S05]  /*38d0*/  BSYNC B1 ;  /* 0x0000000000017941 */ /* 0x000fea0003800000 */
.L_x_64:
        /* <DEDUP_REMOVED lines=9> */
.L_x_67:
[----:B------:R-:W-:Y:S05]  /*3970*/  BSYNC B1 ;  /* 0x0000000000017941 */ /* 0x000fea0003800000 */
.L_x_66:
        /* <DEDUP_REMOVED lines=9> */
.L_x_69:
[----:B------:R-:W-:Y:S05]  /*3a10*/  BSYNC B1 ;  /* 0x0000000000017941 */ /* 0x000fea0003800000 */
.L_x_68:
        /* <DEDUP_REMOVED lines=10> */
.L_x_71:
[----:B------:R-:W-:Y:S05]  /*3ac0*/  BSYNC B1 ;  /* 0x0000000000017941 */ /* 0x000fea0003800000 */
.L_x_70:
        /* <DEDUP_REMOVED lines=10> */
.L_x_73:
[----:B------:R-:W-:Y:S05]  /*3b70*/  BSYNC B1 ;  /* 0x0000000000017941 */ /* 0x000fea0003800000 */
.L_x_72:
        /* <DEDUP_REMOVED lines=9> */
.L_x_75:
[----:B------:R-:W-:Y:S05]  /*3c10*/  BSYNC B1 ;  /* 0x0000000000017941 */ /* 0x000fea0003800000 */
.L_x_74:
        /* <DEDUP_REMOVED lines=9> */
.L_x_77:
[----:B------:R-:W-:Y:S05]  /*3cb0*/  BSYNC B1 ;  /* 0x0000000000017941 */ /* 0x000fea0003800000 */
.L_x_76:
        /* <DEDUP_REMOVED lines=10> */
.L_x_79:
[----:B------:R-:W-:Y:S05]  /*3d60*/  BSYNC B1 ;  /* 0x0000000000017941 */ /* 0x000fea0003800000 */
.L_x_78:
        /* <DEDUP_REMOVED lines=10> */
.L_x_81:
[----:B------:R-:W-:Y:S05]  /*3e10*/  BSYNC B1 ;  /* 0x0000000000017941 */ /* 0x000fea0003800000 */
.L_x_80:
        /* <DEDUP_REMOVED lines=9> */
.L_x_83:
[----:B------:R-:W-:Y:S05]  /*3eb0*/  BSYNC B1 ;  /* 0x0000000000017941 */ /* 0x000fea0003800000 */
.L_x_82:
        /* <DEDUP_REMOVED lines=9> */
.L_x_85:
[----:B------:R-:W-:Y:S05]  /*3f50*/  BSYNC B1 ;  /* 0x0000000000017941 */ /* 0x000fea0003800000 */
.L_x_84:
        /* <DEDUP_REMOVED lines=10> */
.L_x_87:
[----:B------:R-:W-:Y:S05]  /*4000*/  BSYNC B1 ;  /* 0x0000000000017941 */ /* 0x000fea0003800000 */
.L_x_86:
[----:B-----5:R-:W-:Y:S01]  /*4010*/  LOP3.LUT R14, R24, 0xffffe000, RZ, 0xc0, !PT ;  /* 0xffffe000180e7812 */ /* 0x020fe200078ec0ff */
[----:B------:R-:W-:Y:S01]  /*4020*/  BSSY B1, `(.L_x_88) ;  /* 0x000000b000017945 */ /* 0x000fe20003800000 */
[----:B------:R-:W-:Y:S01]  /*4030*/  ISETP.GT.AND P0, PT, R4, 0x39, PT ;  /* 0x000000390400780c */ /* 0x000fe20003f04270 */
[----:B------:R-:W-:Y:S02]  /*4040*/  @P2 IMAD.MOV.U32 R4, RZ, RZ, R8 ;  /* 0x000000ffff042224 */ /* 0x000fe400078e0008 */
[----:B0-----:R-:W-:Y:S01]  /*4050*/  FMUL R5, R14, R57 ;  /* 0x000000390e057220 */ /* 0x001fe20000400000 */
[----:B------:R-:W-:-:S03]  /*4060*/  ISETP.GT.AND P3, PT, R3, RZ, P0 ;  /* 0x000000ff0300720c */ /* 0x000fc60000764270 */
[----:B------:R-:W-:Y:S01]  /*4070*/  FFMA R15, R52, R56, R5 ;  /* 0x00000038340f7223 */ /* 0x000fe20000000005 */
[----:B------:R-:W-:-:S04]  /*4080*/  @P2 IMAD.MOV.U32 R5, RZ, RZ, R9 ;  /* 0x000000ffff052224 */ /* 0x000fc800078e0009 */
[----:B------:R-:W-:-:S05]  /*4090*/  F2FP.TF32.F32.PACK_B R15, R15 ;  /* 0x0000000fff0f723e */ /* 0x000fca00024050ff */
[----:B------:R0:W-:Y:S01]  /*40a0*/  @P2 STG.E desc[UR40][R4.64+0xe0], R15 ;  /* 0x0000e00f04002986 */ /* 0x0001e2000c101928 */
[----:B------:R-:W-:Y:S05]  /*40b0*/  @!P3 BRA `(.L_x_89) ;  /* 0x000000000004b947 */ /* 0x000fea0003800000 */
[----:B------:R0:W5:Y:S02]  /*40c0*/  LDG.E.LTC128B R24, desc[UR40][R6.64+0xe4] ;  /* 0x0000e42806187981 */ /* 0x000164000c1e1920 */
.L_x_89:
[----:B------:R-:W-:Y:S05]  /*40d0*/  BSYNC B1 ;  /* 0x0000000000017941 */ /* 0x000fea0003800000 */
.L_x_88:
[----:B0----5:R-:W-:Y:S01]  /*40e0*/  LOP3.LUT R4, R24, 0xffffe000, RZ, 0xc0, !PT ;  /* 0xffffe00018047812 */ /* 0x021fe200078ec0ff */
        /* <DEDUP_REMOVED lines=8> */
.L_x_91:
[----:B------:R-:W-:Y:S05]  /*4170*/  BSYNC B1 ;  /* 0x0000000000017941 */ /* 0x000fea0003800000 */
.L_x_90:
[----:B-----5:R-:W-:Y:S01]  /*4180*/  LOP3.LUT R4, R24, 0xffffe000, RZ, 0xc0, !PT ;  /* 0xffffe00018047812 */ /* 0x020fe200078ec0ff */
[----:B------:R-:W-:Y:S01]  /*4190*/  BSSY B1, `(.L_x_92) ;  /* 0x000000a000017945 */ /* 0x000fe20003800000 */
[----:B------:R-:W-:-:S03]  /*41a0*/  ISETP.GT.AND P0, PT, R3, 0x8, P0 ;  /* 0x000000080300780c */ /* 0x000fc60000704270 */
[----:B------:R-:W-:Y:S01]  /*41b0*/  FMUL R5, R4, R57 ;  /* 0x0000003904057220 */ /* 0x000fe20000400000 */
[----:B------:R-:W-:-:S03]  /*41c0*/  @P1 IMAD.MOV.U32 R4, RZ, RZ, R12 ;  /* 0x000000ffff041224 */ /* 0x000fc600078e000c */
[----:B-1----:R-:W-:Y:S01]  /*41d0*/  FFMA R7, R54, R56, R5 ;  /* 0x0000003836077223 */ /* 0x002fe20000000005 */
[----:B------:R-:W-:-:S04]  /*41e0*/  @P1 IMAD.MOV.U32 R5, RZ, RZ, R13 ;  /* 0x000000ffff051224 */ /* 0x000fc800078e000d */
[----:B------:R-:W-:-:S05]  /*41f0*/  F2FP.TF32.F32.PACK_B R7, R7 ;  /* 0x00000007ff07723e */ /* 0x000fca00024050ff */
[----:B------:R1:W-:Y:S01]  /*4200*/  @P1 STG.E desc[UR40][R4.64+0xe0], R7 ;  /* 0x0000e00704001986 */ /* 0x0003e2000c101928 */
[----:B------:R-:W-:Y:S05]  /*4210*/  @!P0 BRA `(.L_x_93) ;  /* 0x0000000000048947 */ /* 0x000fea0003800000 */
[----:B------:R0:W5:Y:S02]  /*4220*/  LDG.E.LTC128B R24, desc[UR40][R10.64+0xe4] ;  /* 0x0000e4280a187981 */ /* 0x000164000c1e1920 */
.L_x_93:
[----:B------:R-:W-:Y:S05]  /*4230*/  BSYNC B1 ;  /* 0x0000000000017941 */ /* 0x000fea0003800000 */
.L_x_92:
[----:B------:R-:W-:Y:S05]  /*4240*/  @!P0 BRA `(.L_x_94) ;  /* 0x0000000800908947 */ /* 0x000fea0003800000 */
[----:B-----5:R-:W-:-:S05]  /*4250*/  LOP3.LUT R24, R24, 0xffffe000, RZ, 0xc0, !PT ;  /* 0xffffe00018187812 */ /* 0x020fca00078ec0ff */
[----:B------:R-:W-:-:S04]  /*4260*/  FMUL R24, R24, R57 ;  /* 0x0000003918187220 */ /* 0x000fc80000400000 */
[----:B------:R-:W-:-:S05]  /*4270*/  FFMA R55, R55, R56, R24 ;  /* 0x0000003837377223 */ /* 0x000fca0000000018 */
[----:B------:R-:W-:-:S05]  /*4280*/  F2FP.TF32.F32.PACK_B R55, R55 ;  /* 0x00000037ff37723e */ /* 0x000fca00024050ff */
[----:B------:R0:W-:Y:S01]  /*4290*/  STG.E desc[UR40][R12.64+0xe4], R55 ;  /* 0x0000e4370c007986 */ /* 0x0001e2000c101928 */
[----:B------:R-:W-:Y:S05]  /*42a0*/  BRA `(.L_x_94) ;  /* 0x0000000800787947 */ /* 0x000fea0003800000 */
.L_x_33:
[----:B------:R-:W-:Y:S01]  /*42b0*/  ISETP.GT.AND P4, PT, R4, 0x1, PT ;  /* 0x000000010400780c */ /* 0x000fe20003f84270 */
[----:B------:R-:W-:Y:S01]  /*42c0*/  ULDC.64 UR4, c[0x0][0x5c0] ;  /* 0x0001700000047ab9 */ /* 0x000fe20000000a00 */
[-C--:B------:R-:W-:Y:S01]  /*42d0*/  FMUL R5, R24, R56.reuse ;  /* 0x0000003818057220 */ /* 0x080fe20000400000 */
[----:B------:R-:W-:Y:S01]  /*42e0*/  LEA R6, P1, R72, UR4, 0x2 ;  /* 0x0000000448067c11 */ /* 0x000fe2000f8210ff */
[-C--:B------:R-:W-:Y:S01]  /*42f0*/  FMUL R25, R25, R56.reuse ;  /* 0x0000003819197220 */ /* 0x080fe20000400000 */
[C---:B------:R-:W-:Y:S01]  /*4300*/  ISETP.GT.AND P0, PT, R3.reuse, RZ, P4 ;  /* 0x000000ff0300720c */ /* 0x040fe20002704270 */
[-C--:B------:R-:W-:Y:S01]  /*4310*/  FMUL R11, R26, R56.reuse ;  /* 0x000000381a0b7220 */ /* 0x080fe20000400000 */
[----:B------:R-:W-:Y:S01]  /*4320*/  ISETP.GT.AND P3, PT, R3, 0x8, P3 ;  /* 0x000000080300780c */ /* 0x000fe20001f64270 */
[-C--:B------:R-:W-:Y:S01]  /*4330*/  FMUL R27, R27, R56.reuse ;  /* 0x000000381b1b7220 */ /* 0x080fe20000400000 */
[----:B------:R-:W-:Y:S01]  /*4340*/  LEA.HI.X R7, R72, UR5, R83, 0x2, P1 ;  /* 0x0000000548077c11 */ /* 0x000fe200088f1453 */
[-C--:B------:R-:W-:Y:S01]  /*4350*/  FMUL R29, R29, R56.reuse ;  /* 0x000000381d1d7220 */ /* 0x080fe20000400000 */
[----:B------:R-:W-:Y:S01]  /*4360*/  F2FP.TF32.F32.PACK_B R5, R5 ;  /* 0x00000005ff05723e */ /* 0x000fe200024050ff */
[-C--:B------:R-:W-:Y:S01]  /*4370*/  FMUL R31, R31, R56.reuse ;  /* 0x000000381f1f7220 */ /* 0x080fe20000400000 */
[C---:B------:R-:W-:Y:S01]  /*4380*/  SHF.L.U64.HI R9, R58.reuse, 0x2, R59 ;  /* 0x000000023a097819 */ /* 0x040fe2000001023b */
[----:B------:R-:W-:Y:S01]  /*4390*/  FMUL R33, R33, R56 ;  /* 0x0000003821217220 */ /* 0x000fe20000400000 */
[----:B------:R-:W-:Y:S01]  /*43a0*/  LEA R8, P1, R58, R6, 0x2 ;  /* 0x000000063a087211 */ /* 0x000fe200078210ff */
[----:B------:R0:W-:Y:S01]  /*43b0*/  @P2 STG.E desc[UR40][R6.64], R5 ;  /* 0x0000000506002986 */ /* 0x0001e2000c101928 */
[----:B------:R-:W-:Y:S01]  /*43c0*/  F2FP.TF32.F32.PACK_B R25, R25 ;  /* 0x00000019ff19723e */ /* 0x000fe200024050ff */
[-C--:B------:R-:W-:Y:S01]  /*43d0*/  FMUL R13, R34, R56.reuse ;  /* 0x00000038220d7220 */ /* 0x080fe20000400000 */
[----:B------:R-:W-:Y:S01]  /*43e0*/  F2FP.TF32.F32.PACK_B R11, R11 ;  /* 0x0000000bff0b723e */ /* 0x000fe200024050ff */
[----:B------:R-:W-:Y:S01]  /*43f0*/  IMAD.X R9, R9, 0x1, R7, P1 ;  /* 0x0000000109097824 */ /* 0x000fe200008e0607 */
[C---:B------:R-:W-:Y:S01]  /*4400*/  ISETP.GT.AND P2, PT, R4.reuse, 0x8, PT ;  /* 0x000000080400780c */ /* 0x040fe20003f44270 */
[----:B------:R-:W-:Y:S01]  /*4410*/  @P0 STG.E desc[UR40][R6.64+0x4], R25 ;  /* 0x0000041906000986 */ /* 0x000fe2000c101928 */
[----:B------:R-:W-:Y:S01]  /*4420*/  ISETP.GT.AND P0, PT, R4, 0x9, PT ;  /* 0x000000090400780c */ /* 0x000fe20003f04270 */
[-C--:B------:R-:W-:Y:S01]  /*4430*/  FMUL R35, R35, R56.reuse ;  /* 0x0000003823237220 */ /* 0x080fe20000400000 */
[C---:B------:R-:W-:Y:S01]  /*4440*/  ISETP.GT.AND P4, PT, R3.reuse, 0x8, P4 ;  /* 0x000000080300780c */ /* 0x040fe20002784270 */
[----:B------:R1:W-:Y:S01]  /*4450*/  @P3 STG.E desc[UR40][R8.64], R11 ;  /* 0x0000000b08003986 */ /* 0x0003e2000c101928 */
[C---:B------:R-:W-:Y:S01]  /*4460*/  ISETP.GT.AND P1, PT, R3.reuse, RZ, P2 ;  /* 0x000000ff0300720c */ /* 0x040fe20001724270 */
[-C--:B0-----:R-:W-:Y:S01]  /*4470*/  FMUL R5, R28, R56.reuse ;  /* 0x000000381c057220 */ /* 0x081fe20000400000 */
[----:B------:R-:W-:Y:S01]  /*4480*/  ISETP.GT.AND P3, PT, R3, RZ, P0 ;  /* 0x000000ff0300720c */ /* 0x000fe20000764270 */
[-C--:B------:R-:W-:Y:S01]  /*4490*/  FMUL R37, R37, R56.reuse ;  /* 0x0000003825257220 */ /* 0x080fe20000400000 */
[----:B------:R-:W-:Y:S01]  /*44a0*/  F2FP.TF32.F32.PACK_B R27, R27 ;  /* 0x0000001bff1b723e */ /* 0x000fe200024050ff */
[-C--:B------:R-:W-:Y:S01]  /*44b0*/  FMUL R39, R39, R56.reuse ;  /* 0x0000003827277220 */ /* 0x080fe20000400000 */
[----:B------:R-:W-:Y:S01]  /*44c0*/  F2FP.TF32.F32.PACK_B R5, R5 ;  /* 0x00000005ff05723e */ /* 0x000fe200024050ff */
[-C--:B------:R-:W-:Y:S01]  /*44d0*/  FMUL R41, R41, R56.reuse ;  /* 0x0000003829297220 */ /* 0x080fe20000400000 */
[----:B------:R-:W-:Y:S01]  /*44e0*/  ISETP.GT.AND P2, PT, R3, 0x8, P2 ;  /* 0x000000080300780c */ /* 0x000fe20001744270 */
[-C--:B------:R-:W-:Y:S01]  /*44f0*/  FMUL R43, R43, R56.reuse ;  /* 0x000000382b2b7220 */ /* 0x080fe20000400000 */
[----:B------:R-:W-:Y:S01]  /*4500*/  F2FP.TF32.F32.PACK_B R29, R29 ;  /* 0x0000001dff1d723e */ /* 0x000fe200024050ff */
[----:B------:R-:W-:Y:S01]  /*4510*/  @P4 STG.E desc[UR40][R8.64+0x4], R27 ;  /* 0x0000041b08004986 */ /* 0x000fe2000c101928 */
[-C--:B-1----:R-:W-:Y:S01]  /*4520*/  FMUL R11, R30, R56.reuse ;  /* 0x000000381e0b7220 */ /* 0x082fe20000400000 */
[----:B------:R-:W-:Y:S01]  /*4530*/  ISETP.GT.AND P0, PT, R3, 0x8, P0 ;  /* 0x000000080300780c */ /* 0x000fe20000704270 */
[-C--:B------:R-:W-:Y:S01]  /*4540*/  FMUL R45, R45, R56.reuse ;  /* 0x000000382d2d7220 */ /* 0x080fe20000400000 */
[----:B------:R0:W-:Y:S01]  /*4550*/  @P1 STG.E desc[UR40][R6.64+0x20], R5 ;  /* 0x0000200506001986 */ /* 0x0001e2000c101928 */
[C---:B------:R-:W-:Y:S01]  /*4560*/  ISETP.GT.AND P4, PT, R4.reuse, 0x11, PT ;  /* 0x000000110400780c */ /* 0x040fe20003f84270 */
[-C--:B------:R-:W-:Y:S01]  /*4570*/  FMUL R47, R47, R56.reuse ;  /* 0x000000382f2f7220 */ /* 0x080fe20000400000 */
[----:B------:R-:W-:Y:S01]  /*4580*/  F2FP.TF32.F32.PACK_B R11, R11 ;  /* 0x0000000bff0b723e */ /* 0x000fe200024050ff */
[----:B------:R-:W-:Y:S01]  /*4590*/  @P3 STG.E desc[UR40][R6.64+0x24], R29 ;  /* 0x0000241d06003986 */ /* 0x000fe2000c101928 */
[----:B------:R-:W-:Y:S01]  /*45a0*/  ISETP.GT.AND P3, PT, R4, 0x10, PT ;  /* 0x000000100400780c */ /* 0x000fe20003f64270 */
[-C--:B------:R-:W-:Y:S01]  /*45b0*/  FMUL R49, R49, R56.reuse ;  /* 0x0000003831317220 */ /* 0x080fe20000400000 */
[----:B------:R-:W-:Y:S01]  /*45c0*/  F2FP.TF32.F32.PACK_B R31, R31 ;  /* 0x0000001fff1f723e */ /* 0x000fe200024050ff */
[----:B------:R1:W-:Y:S01]  /*45d0*/  @P2 STG.E desc[UR40][R8.64+0x20], R11 ;  /* 0x0000200b08002986 */ /* 0x0003e2000c101928 */
[C---:B------:R-:W-:Y:S01]  /*45e0*/  ISETP.GT.AND P1, PT, R3.reuse, RZ, P3 ;  /* 0x000000ff0300720c */ /* 0x040fe20001f24270 */
[-C--:B------:R-:W-:Y:S01]  /*45f0*/  FMUL R15, R50, R56.reuse ;  /* 0x00000038320f7220 */ /* 0x080fe20000400000 */
[C---:B------:R-:W-:Y:S01]  /*4600*/  ISETP.GT.AND P2, PT, R3.reuse, RZ, P4 ;  /* 0x000000ff0300720c */ /* 0x040fe20002744270 */
[-C--:B0-----:R-:W-:Y:S01]  /*4610*/  FMUL R5, R32, R56.reuse ;  /* 0x0000003820057220 */ /* 0x081fe20000400000 */
[----:B------:R-:W-:Y:S01]  /*4620*/  ISETP.GT.AND P3, PT, R3, 0x8, P3 ;  /* 0x000000080300780c */ /* 0x000fe20001f64270 */
[----:B------:R-:W-:Y:S01]  /*4630*/  @P0 STG.E desc[UR40][R8.64+0x24], R31 ;  /* 0x0000241f08000986 */ /* 0x000fe2000c101928 */
[----:B------:R-:W-:Y:S01]  /*4640*/  F2FP.TF32.F32.PACK_B R33, R33 ;  /* 0x00000021ff21723e */ /* 0x000fe200024050ff */
[-C--:B------:R-:W-:Y:S01]  /*4650*/  FMUL R51, R51, R56.reuse ;  /* 0x0000003833337220 */ /* 0x080fe20000400000 */
[----:B------:R-:W-:Y:S01]  /*4660*/  F2FP.TF32.F32.PACK_B R5, R5 ;  /* 0x00000005ff05723e */ /* 0x000fe200024050ff */
[-C--:B------:R-:W-:Y:S01]  /*4670*/  FMUL R53, R53, R56.reuse ;  /* 0x0000003835357220 */ /* 0x080fe20000400000 */
[----:B------:R-:W-:Y:S01]  /*4680*/  F2FP.TF32.F32.PACK_B R13, R13 ;  /* 0x0000000dff0d723e */ /* 0x000fe200024050ff */
[-C--:B-1----:R-:W-:Y:S01]  /*4690*/  FMUL R11, R38, R56.reuse ;  /* 0x00000038260b7220 */ /* 0x082fe20000400000 */
[C---:B------:R-:W-:Y:S01]  /*46a0*/  ISETP.GT.AND P0, PT, R4.reuse, 0x19, PT ;  /* 0x000000190400780c */ /* 0x040fe20003f04270 */
[----:B------:R0:W-:Y:S01]  /*46b0*/  @P1 STG.E desc[UR40][R6.64+0x40], R5 ;  /* 0x0000400506001986 */ /* 0x0001e2000c101928 */
[----:B------:R-:W-:Y:S01]  /*46c0*/  ISETP.GT.AND P1, PT, R4, 0x18, PT ;  /* 0x000000180400780c */ /* 0x000fe20003f24270 */
[----:B------:R-:W-:Y:S01]  /*46d0*/  FMUL R55, R55, R56 ;  /* 0x0000003837377220 */ /* 0x000fe20000400000 */
[C---:B------:R-:W-:Y:S01]  /*46e0*/  ISETP.GT.AND P4, PT, R3.reuse, 0x8, P4 ;  /* 0x000000080300780c */ /* 0x040fe20002784270 */
[----:B------:R-:W-:Y:S01]  /*46f0*/  @P2 STG.E desc[UR40][R6.64+0x44], R33 ;  /* 0x0000442106002986 */ /* 0x000fe2000c101928 */
[----:B------:R-:W-:-:S02]  /*4700*/  ISETP.GT.AND P2, PT, R3, RZ, P1 ;  /* 0x000000ff0300720c */ /* 0x000fc40000f44270 */
[C---:B------:R-:W-:Y:S01]  /*4710*/  ISETP.GT.AND P1, PT, R3.reuse, 0x8, P1 ;  /* 0x000000080300780c */ /* 0x040fe20000f24270 */
[----:B------:R1:W-:Y:S01]  /*4720*/  @P3 STG.E desc[UR40][R8.64+0x40], R13 ;  /* 0x0000400d08003986 */ /* 0x0003e2000c101928 */
[----:B------:R-:W-:Y:S02]  /*4730*/  ISETP.GT.AND P3, PT, R3, RZ, P0 ;  /* 0x000000ff0300720c */ /* 0x000fe40000764270 */
[----:B------:R-:W-:Y:S01]  /*4740*/  F2FP.TF32.F32.PACK_B R35, R35 ;  /* 0x00000023ff23723e */ /* 0x000fe200024050ff */
[----:B0-----:R-:W-:Y:S01]  /*4750*/  FMUL R5, R36, R56 ;  /* 0x0000003824057220 */ /* 0x001fe20000400000 */
[----:B------:R-:W-:Y:S02]  /*4760*/  F2FP.TF32.F32.PACK_B R37, R37 ;  /* 0x00000025ff25723e */ /* 0x000fe400024050ff */
[----:B------:R-:W-:Y:S01]  /*4770*/  F2FP.TF32.F32.PACK_B R11, R11 ;  /* 0x0000000bff0b723e */ /* 0x000fe200024050ff */
[----:B------:R-:W-:Y:S01]  /*4780*/  @P4 STG.E desc[UR40][R8.64+0x44], R35 ;  /* 0x0000442308004986 */ /* 0x000fe2000c101928 */
[----:B------:R-:W-:-:S02]  /*4790*/  F2FP.TF32.F32.PACK_B R5, R5 ;  /* 0x00000005ff05723e */ /* 0x000fc400024050ff */
[----:B------:R-:W-:Y:S01]  /*47a0*/  F2FP.TF32.F32.PACK_B R39, R39 ;  /* 0x00000027ff27723e */ /* 0x000fe200024050ff */
[----:B-1----:R-:W-:Y:S01]  /*47b0*/  FMUL R13, R42, R56 ;  /* 0x000000382a0d7220 */ /* 0x002fe20000400000 */
[----:B------:R-:W-:Y:S01]  /*47c0*/  F2FP.TF32.F32.PACK_B R41, R41 ;  /* 0x00000029ff29723e */ /* 0x000fe200024050ff */
[----:B------:R0:W-:Y:S01]  /*47d0*/  @P2 STG.E desc[UR40][R6.64+0x60], R5 ;  /* 0x0000600506002986 */ /* 0x0001e2000c101928 */
[C---:B------:R-:W-:Y:S02]  /*47e0*/  ISETP.GT.AND P2, PT, R4.reuse, 0x20, PT ;  /* 0x000000200400780c */ /* 0x040fe40003f44270 */
[----:B------:R-:W-:Y:S01]  /*47f0*/  F2FP.TF32.F32.PACK_B R13, R13 ;  /* 0x0000000dff0d723e */ /* 0x000fe200024050ff */
[----:B------:R-:W-:Y:S01]  /*4800*/  @P3 STG.E desc[UR40][R6.64+0x64], R37 ;  /* 0x0000642506003986 */ /* 0x000fe2000c101928 */
[C---:B------:R-:W-:Y:S02]  /*4810*/  ISETP.GT.AND P3, PT, R3.reuse, 0x8, P0 ;  /* 0x000000080300780c */ /* 0x040fe40000764270 */
[----:B------:R-:W-:Y:S01]  /*4820*/  ISETP.GT.AND P0, PT, R4, 0x21, PT ;  /* 0x000000210400780c */ /* 0x000fe20003f04270 */
[----:B------:R1:W-:Y:S01]  /*4830*/  @P1 STG.E desc[UR40][R8.64+0x60], R11 ;  /* 0x0000600b08001986 */ /* 0x0003e2000c101928 */
[----:B------:R-:W-:-:S02]  /*4840*/  ISETP.GT.AND P4, PT, R3, RZ, P2 ;  /* 0x000000ff0300720c */ /* 0x000fc40001784270 */
[C---:B------:R-:W-:Y:S01]  /*4850*/  ISETP.GT.AND P1, PT, R3.reuse, RZ, P0 ;  /* 0x000000ff0300720c */ /* 0x040fe20000724270 */
[-C--:B0-----:R-:W-:Y:S01]  /*4860*/  FMUL R5, R40, R56.reuse ;  /* 0x0000003828057220 */ /* 0x081fe20000400000 */
[C---:B------:R-:W-:Y:S02]  /*4870*/  ISETP.GT.AND P2, PT, R3.reuse, 0x8, P2 ;  /* 0x000000080300780c */ /* 0x040fe40001744270 */
[----:B------:R-:W-:Y:S02]  /*4880*/  F2FP.TF32.F32.PACK_B R43, R43 ;  /* 0x0000002bff2b723e */ /* 0x000fe400024050ff */
[----:B------:R-:W-:Y:S01]  /*4890*/  F2FP.TF32.F32.PACK_B R5, R5 ;  /* 0x00000005ff05723e */ /* 0x000fe200024050ff */
[----:B------:R-:W-:Y:S01]  /*48a0*/  @P3 STG.E desc[UR40][R8.64+0x64], R39 ;  /* 0x0000642708003986 */ /* 0x000fe2000c101928 */
[----:B------:R-:W-:Y:S01]  /*48b0*/  ISETP.GT.AND P3, PT, R3, 0x8, P0 ;  /* 0x000000080300780c */ /* 0x000fe20000764270 */
[----:B-1----:R-:W-:Y:S01]  /*48c0*/  FMUL R11, R46, R56 ;  /* 0x000000382e0b7220 */ /* 0x002fe20000400000 */
[----:B------:R-:W-:Y:S01]  /*48d0*/  ISETP.GT.AND P0, PT, R4, 0x29, PT ;  /* 0x000000290400780c */ /* 0x000fe20003f04270 */
[----:B------:R0:W-:Y:S01]  /*48e0*/  @P4 STG.E desc[UR40][R6.64+0x80], R5 ;  /* 0x0000800506004986 */ /* 0x0001e2000c101928 */
[----:B------:R-:W-:-:S02]  /*48f0*/  F2FP.TF32.F32.PACK_B R45, R45 ;  /* 0x0000002dff2d723e */ /* 0x000fc400024050ff */
[----:B------:R-:W-:Y:S01]  /*4900*/  F2FP.TF32.F32.PACK_B R11, R11 ;  /* 0x0000000bff0b723e */ /* 0x000fe200024050ff */
[----:B------:R-:W-:Y:S01]  /*4910*/  @P1 STG.E desc[UR40][R6.64+0x84], R41 ;  /* 0x0000842906001986 */ /* 0x000fe2000c101928 */
[----:B------:R-:W-:Y:S02]  /*4920*/  ISETP.GT.AND P1, PT, R4, 0x28, PT ;  /* 0x000000280400780c */ /* 0x000fe40003f24270 */
[----:B------:R-:W-:Y:S01]  /*4930*/  F2FP.TF32.F32.PACK_B R47, R47 ;  /* 0x0000002fff2f723e */ /* 0x000fe200024050ff */
[----:B------:R1:W-:Y:S01]  /*4940*/  @P2 STG.E desc[UR40][R8.64+0x80], R13 ;  /* 0x0000800d08002986 */ /* 0x0003e2000c101928 */
[C---:B------:R-:W-:Y:S02]  /*4950*/  ISETP.GT.AND P4, PT, R3.reuse, RZ, P1 ;  /* 0x000000ff0300720c */ /* 0x040fe40000f84270 */
[C---:B------:R-:W-:Y:S01]  /*4960*/  ISETP.GT.AND P2, PT, R3.reuse, RZ, P0 ;  /* 0x000000ff0300720c */ /* 0x040fe20000744270 */
[----:B0-----:R-:W-:Y:S01]  /*4970*/  FMUL R5, R44, R56 ;  /* 0x000000382c057220 */ /* 0x001fe20000400000 */
[----:B------:R-:W-:Y:S01]  /*4980*/  ISETP.GT.AND P1, PT, R3, 0x8, P1 ;  /* 0x000000080300780c */ /* 0x000fe20000f24270 */
[----:B------:R-:W-:Y:S01]  /*4990*/  @P3 STG.E desc[UR40][R8.64+0x84], R43 ;  /* 0x0000842b08003986 */ /* 0x000fe2000c101928 */
[----:B------:R-:W-:-:S02]  /*49a0*/  ISETP.GT.AND P3, PT, R4, 0x31, PT ;  /* 0x000000310400780c */ /* 0x000fc40003f64270 */
[----:B------:R-:W-:Y:S02]  /*49b0*/  F2FP.TF32.F32.PACK_B R5, R5 ;  /* 0x00000005ff05723e */ /* 0x000fe400024050ff */
[----:B------:R-:W-:Y:S01]  /*49c0*/  ISETP.GT.AND P0, PT, R3, 0x8, P0 ;  /* 0x000000080300780c */ /* 0x000fe20000704270 */
[----:B-1----:R-:W-:Y:S01]  /*49d0*/  FMUL R13, R48, R56 ;  /* 0x00000038300d7220 */ /* 0x002fe20000400000 */
[----:B------:R-:W-:Y:S01]  /*49e0*/  F2FP.TF32.F32.PACK_B R49, R49 ;  /* 0x00000031ff31723e */ /* 0x000fe200024050ff */
[----:B------:R-:W-:Y:S01]  /*49f0*/  @P4 STG.E desc[UR40][R6.64+0xa0], R5 ;  /* 0x0000a00506004986 */ /* 0x000fe2000c101928 */
[----:B------:R-:W-:Y:S02]  /*4a00*/  F2FP.TF32.F32.PACK_B R15, R15 ;  /* 0x0000000fff0f723e */ /* 0x000fe400024050ff */
[----:B------:R-:W-:Y:S01]  /*4a10*/  F2FP.TF32.F32.PACK_B R13, R13 ;  /* 0x0000000dff0d723e */ /* 0x000fe200024050ff */
[----:B------:R-:W-:Y:S01]  /*4a20*/  @P2 STG.E desc[UR40][R6.64+0xa4], R45 ;  /* 0x0000a42d06002986 */ /* 0x000fe2000c101928 */
[----:B------:R-:W-:-:S02]  /*4a30*/  ISETP.GT.AND P2, PT, R4, 0x30, PT ;  /* 0x000000300400780c */ /* 0x000fc40003f44270 */
[----:B------:R-:W-:Y:S01]  /*4a40*/  F2FP.TF32.F32.PACK_B R51, R51 ;  /* 0x00000033ff33723e */ /* 0x000fe200024050ff */
[----:B------:R0:W-:Y:S01]  /*4a50*/  @P1 STG.E desc[UR40][R8.64+0xa0], R11 ;  /* 0x0000a00b08001986 */ /* 0x0001e2000c101928 */
[C---:B------:R-:W-:Y:S02]  /*4a60*/  ISETP.GT.AND P4, PT, R3.reuse, RZ, P2 ;  /* 0x000000ff0300720c */ /* 0x040fe40001784270 */
[C---:B------:R-:W-:Y:S01]  /*4a70*/  ISETP.GT.AND P1, PT, R3.reuse, RZ, P3 ;  /* 0x000000ff0300720c */ /* 0x040fe20001f24270 */
[----:B------:R-:W-:Y:S01]  /*4a80*/  @P0 STG.E desc[UR40][R8.64+0xa4], R47 ;  /* 0x0000a42f08000986 */ /* 0x000fe2000c101928 */
[C---:B------:R-:W-:Y:S02]  /*4a90*/  ISETP.GT.AND P2, PT, R3.reuse, 0x8, P2 ;  /* 0x000000080300780c */ /* 0x040fe40001744270 */
[----:B------:R-:W-:Y:S02]  /*4aa0*/  ISETP.GT.AND P0, PT, R4, 0x38, PT ;  /* 0x000000380400780c */ /* 0x000fe40003f04270 */
[----:B------:R-:W-:-:S02]  /*4ab0*/  ISETP.GT.AND P3, PT, R3, 0x8, P3 ;  /* 0x000000080300780c */ /* 0x000fc40001f64270 */
[----:B------:R-:W-:Y:S01]  /*4ac0*/  F2FP.TF32.F32.PACK_B R53, R53 ;  /* 0x00000035ff35723e */ /* 0x000fe200024050ff */
[----:B0-----:R-:W-:Y:S01]  /*4ad0*/  FMUL R11, R54, R56 ;  /* 0x00000038360b7220 */ /* 0x001fe20000400000 */
[----:B------:R-:W-:Y:S01]  /*4ae0*/  F2FP.TF32.F32.PACK_B R55, R55 ;  /* 0x00000037ff37723e */ /* 0x000fe200024050ff */
[----:B------:R-:W-:Y:S01]  /*4af0*/  @P4 STG.E desc[UR40][R6.64+0xc0], R13 ;  /* 0x0000c00d06004986 */ /* 0x000fe2000c101928 */
[----:B------:R-:W-:Y:S01]  /*4b00*/  ISETP.GT.AND P4, PT, R4, 0x39, PT ;  /* 0x000000390400780c */ /* 0x000fe20003f84270 */
[----:B------:R-:W-:Y:S01]  /*4b10*/  @P1 IMAD.MOV.U32 R4, RZ, RZ, R6 ;  /* 0x000000ffff041224 */ /* 0x000fe200078e0006 */
[----:B------:R-:W-:Y:S01]  /*4b20*/  F2FP.TF32.F32.PACK_B R11, R11 ;  /* 0x0000000bff0b723e */ /* 0x000fe200024050ff */
[----:B------:R-:W-:-:S05]  /*4b30*/  @P1 IMAD.MOV.U32 R5, RZ, RZ, R7 ;  /* 0x000000ffff051224 */ /* 0x000fca00078e0007 */
[----:B------:R0:W-:Y:S01]  /*4b40*/  @P1 STG.E desc[UR40][R4.64+0xc4], R49 ;  /* 0x0000c43104001986 */ /* 0x0001e2000c101928 */
[C---:B------:R-:W-:Y:S02]  /*4b50*/  ISETP.GT.AND P1, PT, R3.reuse, RZ, P0 ;  /* 0x000000ff0300720c */ /* 0x040fe40000724270 */
[----:B------:R-:W-:Y:S01]  /*4b60*/  ISETP.GT.AND P0, PT, R3, 0x8, P0 ;  /* 0x000000080300780c */ /* 0x000fe20000704270 */
[----:B0-----:R-:W-:Y:S02]  /*4b70*/  @P2 IMAD.MOV.U32 R4, RZ, RZ, R8 ;  /* 0x000000ffff042224 */ /* 0x001fe400078e0008 */
[----:B------:R-:W-:-:S05]  /*4b80*/  @P2 IMAD.MOV.U32 R5, RZ, RZ, R9 ;  /* 0x000000ffff052224 */ /* 0x000fca00078e0009 */
[----:B------:R0:W-:Y:S01]  /*4b90*/  @P2 STG.E desc[UR40][R4.64+0xc0], R15 ;  /* 0x0000c00f04002986 */ /* 0x0001e2000c101928 */
[C---:B------:R-:W-:Y:S02]  /*4ba0*/  ISETP.GT.AND P2, PT, R3.reuse, RZ, P4 ;  /* 0x000000ff0300720c */ /* 0x040fe40002744270 */
[----:B------:R-:W-:Y:S01]  /*4bb0*/  ISETP.GT.AND P4, PT, R3, 0x8, P4 ;  /* 0x000000080300780c */ /* 0x000fe20002784270 */
[----:B------:R-:W-:-:S05]  /*4bc0*/  FMUL R3, R52, R56 ;  /* 0x0000003834037220 */ /* 0x000fca0000400000 */
[----:B------:R-:W-:Y:S01]  /*4bd0*/  F2FP.TF32.F32.PACK_B R3, R3 ;  /* 0x00000003ff03723e */ /* 0x000fe200024050ff */
[----:B0-----:R-:W-:Y:S02]  /*4be0*/  @P3 IMAD.MOV.U32 R4, RZ, RZ, R8 ;  /* 0x000000ffff043224 */ /* 0x001fe400078e0008 */
[----:B------:R-:W-:-:S05]  /*4bf0*/  @P3 IMAD.MOV.U32 R5, RZ, RZ, R9 ;  /* 0x000000ffff053224 */ /* 0x000fca00078e0009 */
[----:B------:R0:W-:Y:S02]  /*4c00*/  @P3 STG.E desc[UR40][R4.64+0xc4], R51 ;  /* 0x0000c43304003986 */ /* 0x0001e4000c101928 */
[----:B0-----:R-:W-:Y:S02]  /*4c10*/  @P1 IMAD.MOV.U32 R4, RZ, RZ, R6 ;  /* 0x000000ffff041224 */ /* 0x001fe400078e0006 */
[----:B------:R-:W-:-:S05]  /*4c20*/  @P1 IMAD.MOV.U32 R5, RZ, RZ, R7 ;  /* 0x000000ffff051224 */ /* 0x000fca00078e0007 */
[----:B------:R0:W-:Y:S04]  /*4c30*/  @P1 STG.E desc[UR40][R4.64+0xe0], R3 ;  /* 0x0000e00304001986 */ /* 0x0001e8000c101928 */
[----:B------:R1:W-:Y:S01]  /*4c40*/  @P2 STG.E desc[UR40][R6.64+0xe4], R53 ;  /* 0x0000e43506002986 */ /* 0x0003e2000c101928 */
[----:B0-----:R-:W-:Y:S02]  /*4c50*/  @P0 IMAD.MOV.U32 R4, RZ, RZ, R8 ;  /* 0x000000ffff040224 */ /* 0x001fe400078e0008 */
[----:B------:R-:W-:-:S05]  /*4c60*/  @P0 IMAD.MOV.U32 R5, RZ, RZ, R9 ;  /* 0x000000ffff050224 */ /* 0x000fca00078e0009 */
[----:B------:R1:W-:Y:S04]  /*4c70*/  @P0 STG.E desc[UR40][R4.64+0xe0], R11 ;  /* 0x0000e00b04000986 */ /* 0x0003e8000c101928 */
[----:B------:R1:W-:Y:S02]  /*4c80*/  @P4 STG.E desc[UR40][R8.64+0xe4], R55 ;  /* 0x0000e43708004986 */ /* 0x0003e4000c101928 */
.L_x_94:
[----:B------:R-:W-:Y:S05]  /*4c90*/  BSYNC B0 ;  /* 0x0000000000007941 */ /* 0x000fea0003800000 */
.L_x_32:
[----:B------:R-:W-:Y:S01]  /*4ca0*/  IADD3 R16, P0, R16, UR38, RZ ;  /* 0x0000002610107c10 */ /* 0x000fe2000ff1e0ff */
[----:B------:R-:W-:Y:S01]  /*4cb0*/  ULDC.64 UR4, c[0x0][0x650] ;  /* 0x0001940000047ab9 */ /* 0x000fe20000000a00 */
[----:B------:R-:W-:Y:S01]  /*4cc0*/  PRMT R3, RZ, 0x7610, R3 ;  /* 0x00007610ff037816 */ /* 0x000fe20000000003 */
[----:B------:R-:W-:Y:S01]  /*4cd0*/  IMAD.MOV.U32 R70, RZ, RZ, -0x1 ;  /* 0xffffffffff467424 */ /* 0x000fe200078e00ff */
[----:B------:R-:W-:Y:S01]  /*4ce0*/  IADD3.X R17, R17, UR37, RZ, P0, !PT ;  /* 0x0000002511117c10 */ /* 0x000fe200087fe4ff */
[----:B--2---:R-:W-:Y:S01]  /*4cf0*/  IMAD.MOV.U32 R67, RZ, RZ, -0x1 ;  /* 0xffffffffff437424 */ /* 0x004fe200078e00ff */
[----:B------:R-:W-:-:S04]  /*4d00*/  ISETP.GE.U32.AND P0, PT, R16, UR4, PT ;  /* 0x0000000410007c0c */ /* 0x000fc8000bf06070 */
[----:B------:R-:W-:-:S13]  /*4d10*/  ISETP.GE.U32.AND.EX P0, PT, R17, UR5, PT, P0 ;  /* 0x0000000511007c0c */ /* 0x000fda000bf06100 */
[----:B------:R-:W-:Y:S05]  /*4d20*/  @P0 BRA `(.L_x_95) ;  /* 0x00000004004c0947 */ /* 0x000fea0003800000 */
[----:B01-3--:R-:W0:Y:S01]  /*4d30*/  LDC.64 R10, c[0x0][0x628] ;  /* 0x00018a00ff0a7b82 */ /* 0x00be220000000a00 */
[----:B----4-:R-:W1:Y:S01]  /*4d40*/  S2R R12, SR_CTAID.X ;  /* 0x00000000000c7919 */ /* 0x010e620000002500 */
[----:B------:R-:W-:Y:S02]  /*4d50*/  IMAD.MOV.U32 R8, RZ, RZ, R16 ;  /* 0x000000ffff087224 */ /* 0x000fe400078e0010 */
[----:B------:R-:W-:Y:S01]  /*4d60*/  IMAD.MOV.U32 R9, RZ, RZ, R17 ;  /* 0x000000ffff097224 */ /* 0x000fe200078e0011 */
[----:B------:R-:W2:Y:S03]  /*4d70*/  S2R R20, SR_CTAID.Y ;  /* 0x0000000000147919 */ /* 0x000ea60000002600 */
[----:B------:R-:W3:Y:S08]  /*4d80*/  LDC R0, c[0x0][0x630] ;  /* 0x00018c00ff007b82 */ /* 0x000ef00000000800 */
[----:B------:R-:W4:Y:S01]  /*4d90*/  LDC.64 R14, c[0x0][0x620] ;  /* 0x00018800ff0e7b82 */ /* 0x000f220000000a00 */
[----:B0-----:R-:W-:-:S04]  /*4da0*/  ISETP.NE.U32.AND P0, PT, R10, RZ, PT ;  /* 0x000000ff0a00720c */ /* 0x001fc80003f05070 */
[----:B------:R-:W-:-:S13]  /*4db0*/  ISETP.NE.AND.EX P0, PT, R11, RZ, PT, P0 ;  /* 0x000000ff0b00720c */ /* 0x000fda0003f05300 */
[----:B-1234-:R-:W-:Y:S05]  /*4dc0*/  @!P0 BRA `(.L_x_96) ;  /* 0x0000000000288947 */ /* 0x01efea0003800000 */
        /* <DEDUP_REMOVED lines=10> */
.L_x_96:
[-CC-:B------:R-:W-:Y:S01]  /*4e70*/  SHF.R.U64 R67, R8, R0.reuse, R9.reuse ;  /* 0x0000000008437219 */ /* 0x180fe20000001209 */
[----:B------:R-:W0:Y:S01]  /*4e80*/  LDC.64 R26, c[0x0][0x640] ;  /* 0x00019000ff1a7b82 */ /* 0x000e220000000a00 */
[----:B------:R-:W-:Y:S01]  /*4e90*/  SHF.R.U32.HI R0, RZ, R0, R9 ;  /* 0x00000000ff007219 */ /* 0x000fe20000011609 */
[----:B------:R-:W-:Y:S01]  /*4ea0*/  ULDC UR4, c[0x0][0x150] ;  /* 0x0000540000047ab9 */ /* 0x000fe20000000800 */
[----:B------:R-:W-:Y:S02]  /*4eb0*/  IADD3 R3, P0, RZ, -R67, RZ ;  /* 0x80000043ff037210 */ /* 0x000fe40007f1e0ff */
[----:B------:R-:W-:-:S03]  /*4ec0*/  I2FP.F32.U32 R7, R12 ;  /* 0x0000000c00077245 */ /* 0x000fc60000201000 */
[----:B------:R-:W1:Y:S01]  /*4ed0*/  LDC R6, c[0x0][0x618] ;  /* 0x00018600ff067b82 */ /* 0x000e620000000800 */
[----:B------:R-:W-:Y:S02]  /*4ee0*/  IMAD.X R5, RZ, RZ, ~R0, P0 ;  /* 0x000000ffff057224 */ /* 0x000fe400000e0e00 */
[----:B------:R-:W-:Y:S01]  /*4ef0*/  FMUL R7, R7, UR4 ;  /* 0x0000000407077c20 */ /* 0x000fe20008400000 */
[----:B------:R-:W-:Y:S01]  /*4f00*/  ULDC UR4, c[0x0][0x154] ;  /* 0x0000550000047ab9 */ /* 0x000fe20000000800 */
[-C--:B------:R-:W-:Y:S02]  /*4f10*/  IMAD R0, R5, R14.reuse, RZ ;  /* 0x0000000e05007224 */ /* 0x080fe400078e02ff */
[C---:B------:R-:W-:Y:S01]  /*4f20*/  IMAD.WIDE.U32 R4, R3.reuse, R14, R16 ;  /* 0x0000000e03047225 */ /* 0x040fe200078e0010 */
[----:B------:R-:W2:Y:S01]  /*4f30*/  LDC R11, c[0x0][0x608] ;  /* 0x00018200ff0b7b82 */ /* 0x000ea20000000800 */
[----:B------:R-:W3:Y:S02]  /*4f40*/  F2I.U32.TRUNC.NTZ R7, R7 ;  /* 0x0000000700077305 */ /* 0x000ee4000020f000 */
[----:B------:R-:W-:-:S04]  /*4f50*/  IMAD R3, R3, R15, R0 ;  /* 0x0000000f03037224 */ /* 0x000fc800078e0200 */
[----:B------:R-:W-:Y:S01]  /*4f60*/  IMAD.IADD R3, R5, 0x1, R3 ;  /* 0x0000000105037824 */ /* 0x000fe200078e0203 */
[----:B------:R-:W4:Y:S01]  /*4f70*/  LDC R8, c[0x0][0x658] ;  /* 0x00019600ff087b82 */ /* 0x000f220000000800 */
[----:B------:R-:W-:Y:S02]  /*4f80*/  I2FP.F32.U32 R5, R20 ;  /* 0x0000001400057245 */ /* 0x000fe40000201000 */
[----:B0-----:R-:W-:-:S04]  /*4f90*/  ISETP.NE.U32.AND P0, PT, R26, RZ, PT ;  /* 0x000000ff1a00720c */ /* 0x001fc80003f05070 */
[----:B------:R-:W-:Y:S01]  /*4fa0*/  ISETP.NE.AND.EX P0, PT, R27, RZ, PT, P0 ;  /* 0x000000ff1b00720c */ /* 0x000fe20003f05300 */
[----:B------:R-:W0:Y:S01]  /*4fb0*/  LDC R9, c[0x0][0x144] ;  /* 0x00005100ff097b82 */ /* 0x000e220000000800 */
[-C--:B-1----:R-:W-:Y:S01]  /*4fc0*/  SHF.R.U64 R13, R4, R6.reuse, R3 ;  /* 0x00000006040d7219 */ /* 0x082fe20000001203 */
[----:B---3--:R-:W-:Y:S01]  /*4fd0*/  IMAD.MOV R7, RZ, RZ, -R7 ;  /* 0x000000ffff077224 */ /* 0x008fe200078e0a07 */
[----:B------:R-:W-:Y:S01]  /*4fe0*/  SHF.R.U32.HI R0, RZ, R6, R3 ;  /* 0x00000006ff007219 */ /* 0x000fe20000011603 */
[----:B------:R-:W-:-:S04]  /*4ff0*/  FMUL R6, R5, UR4 ;  /* 0x0000000405067c20 */ /* 0x000fc80008400000 */
[----:B------:R-:W1:Y:S01]  /*5000*/  LDC R21, c[0x0][0x148] ;  /* 0x00005200ff157b82 */ /* 0x000e620000000800 */
[----:B------:R3:W0:Y:S01]  /*5010*/  F2I.U32.TRUNC.NTZ R14, R6 ;  /* 0x00000006000e7305 */ /* 0x000622000020f000 */
[-CC-:B--2---:R-:W-:Y:S02]  /*5020*/  SHF.R.U64 R10, R13, R11.reuse, R0.reuse ;  /* 0x0000000b0d0a7219 */ /* 0x184fe40000001200 */
[----:B------:R-:W-:-:S04]  /*5030*/  SHF.R.U32.HI R3, RZ, R11, R0 ;  /* 0x0000000bff037219 */ /* 0x000fc80000011600 */
[----:B-----5:R-:W2:Y:S01]  /*5040*/  LDC R24, c[0x0][0x648] ;  /* 0x00019200ff187b82 */ /* 0x020ea20000000800 */
[-CC-:B----4-:R-:W-:Y:S02]  /*5050*/  SHF.R.U64 R15, R10, R8.reuse, R3.reuse ;  /* 0x000000080a0f7219 */ /* 0x190fe40000001203 */
[----:B------:R-:W-:-:S03]  /*5060*/  SHF.R.U32.HI R5, RZ, R8, R3 ;  /* 0x00000008ff057219 */ /* 0x000fc60000011603 */
[----:B------:R-:W-:Y:S02]  /*5070*/  IMAD.MOV.U32 R4, RZ, RZ, R15 ;  /* 0x000000ffff047224 */ /* 0x000fe400078e000f */
[----:B------:R-:W4:Y:S01]  /*5080*/  LDC R28, c[0x0][0x638] ;  /* 0x00018e00ff1c7b82 */ /* 0x000f220000000800 */
[----:B0-----:R-:W-:-:S07]  /*5090*/  IMAD R25, R9, R7, R12 ;  /* 0x0000000709197224 */ /* 0x001fce00078e020c */
[----:B------:R-:W0:Y:S08]  /*50a0*/  LDC R29, c[0x0][0x610] ;  /* 0x00018400ff1d7b82 */ /* 0x000e300000000800 */
[----:B------:R-:W0:Y:S01]  /*50b0*/  LDC R30, c[0x0][0x600] ;  /* 0x00018000ff1e7b82 */ /* 0x000e220000000800 */
[----:B-1-3--:R-:W-:Y:S05]  /*50c0*/  @!P0 BRA `(.L_x_97) ;  /* 0x0000000000288947 */ /* 0x00afea0003800000 */
[----:B------:R-:W1:Y:S02]  /*50d0*/  LDC R0, c[0x0][0x64c] ;  /* 0x00019300ff007b82 */ /* 0x000e640000000800 */
[----:B-1----:R-:W-:-:S05]  /*50e0*/  IADD3 R3, P0, R15, R0, RZ ;  /* 0x000000000f037210 */ /* 0x002fca0007f1e0ff */
        /* <DEDUP_REMOVED lines=8> */
.L_x_97:
[----:B------:R-:W-:Y:S01]  /*5170*/  ISETP.NE.AND P0, PT, R2, 0x1, PT ;  /* 0x000000010200780c */ /* 0x000fe20003f05270 */
[----:B------:R-:W-:Y:S01]  /*5180*/  IMAD.MOV R14, RZ, RZ, -R14 ;  /* 0x000000ffff0e7224 */ /* 0x000fe200078e0a0e */
[----:B--2---:R-:W-:Y:S02]  /*5190*/  SHF.R.U64 R0, R4, R24, R5 ;  /* 0x0000001804007219 */ /* 0x004fe40000001205 */
[----:B------:R-:W-:Y:S02]  /*51a0*/  LOP3.LUT R3, R10, R65, RZ, 0xc0, !PT ;  /* 0x000000410a037212 */ /* 0x000fe400078ec0ff */
[----:B------:R-:W-:Y:S01]  /*51b0*/  LOP3.LUT R6, R13, R64, RZ, 0xc0, !PT ;  /* 0x000000400d067212 */ /* 0x000fe200078ec0ff */
[----:B------:R-:W-:Y:S02]  /*51c0*/  IMAD.MOV R4, RZ, RZ, -R0 ;  /* 0x000000ffff047224 */ /* 0x000fe400078e0a00 */
[----:B------:R-:W-:Y:S02]  /*51d0*/  IMAD R0, R60, R0, R3 ;  /* 0x000000003c007224 */ /* 0x000fe400078e0203 */
[----:B----4-:R-:W-:-:S02]  /*51e0*/  IMAD R3, R4, R28, R15 ;  /* 0x0000001c04037224 */ /* 0x010fc400078e020f */
[----:B------:R-:W-:Y:S02]  /*51f0*/  @P0 IMAD R25, R21, R14, R20 ;  /* 0x0000000e15190224 */ /* 0x000fe400078e0214 */
[----:B0-----:R-:W-:Y:S02]  /*5200*/  IMAD R5, R3, R30, R6 ;  /* 0x0000001e03057224 */ /* 0x001fe400078e0206 */
[----:B------:R-:W-:Y:S02]  /*5210*/  IMAD R0, R0, R29, R25 ;  /* 0x0000001d00007224 */ /* 0x000fe400078e0219 */
[----:B------:R-:W-:-:S03]  /*5220*/  IMAD.MOV.U32 R4, RZ, RZ, 0x1 ;  /* 0x00000001ff047424 */ /* 0x000fc600078e00ff */
[----:B------:R-:W-:Y:S02]  /*5230*/  SEL R70, R5, R0, !P0 ;  /* 0x0000000005467207 */ /* 0x000fe40004000000 */
[----:B------:R-:W-:Y:S02]  /*5240*/  PRMT R3, R4, 0x7610, R3 ;  /* 0x0000761004037816 */ /* 0x000fe40000000003 */
[----:B------:R-:W-:-:S07]  /*5250*/  SEL R0, R0, R5, !P0 ;  /* 0x0000000500007207 */ /* 0x000fce0004000000 */
.L_x_95:
[----:B------:R-:W-:Y:S01]  /*5260*/  UIADD3 UR42, UR43, UR42, URZ ;  /* 0x0000002a2b2a7290 */ /* 0x000fe2000fffe03f */
[----:B------:R-:W-:Y:S01]  /*5270*/  LOP3.LUT P0, RZ, R3, 0xff, RZ, 0xc0, !PT ;  /* 0x000000ff03ff7812 */ /* 0x000fe2000780c0ff */
[----:B------:R-:W-:Y:S02]  /*5280*/  IMAD.MOV.U32 R71, RZ, RZ, R0 ;  /* 0x000000ffff477224 */ /* 0x000fe400078e0000 */
[----:B------:R-:W-:Y:S02]  /*5290*/  USHF.R.U32.HI UR4, URZ, 0x1, UR42 ;  /* 0x000000013f047899 */ /* 0x000fe4000801162a */
[----:B------:R-:W-:Y:S02]  /*52a0*/  UISETP.GT.U32.AND UP1, UPT, UR42, 0x1, UPT ;  /* 0x000000012a00788c */ /* 0x000fe4000bf24070 */
[----:B------:R-:W-:Y:S02]  /*52b0*/  ULOP3.LUT UR4, UR4, 0x1, URZ, 0xc0, !UPT ;  /* 0x0000000104047892 */ /* 0x000fe4000f8ec03f */
[----:B------:R-:W-:-:S02]  /*52c0*/  UISETP.LT.U32.AND UP1, UPT, UR43, 0x2, UP1 ;  /* 0x000000022b00788c */ /* 0x000fc40008f21070 */
[----:B------:R-:W-:Y:S02]  /*52d0*/  UISETP.NE.U32.AND UP0, UPT, UR4, 0x1, UPT ;  /* 0x000000010400788c */ /* 0x000fe4000bf05070 */
[----:B------:R-:W-:Y:S02]  /*52e0*/  USEL UR5, URZ, 0x1, !UP1 ;  /* 0x000000013f057887 */ /* 0x000fe4000c800000 */
[----:B------:R-:W-:Y:S02]  /*52f0*/  UISETP.GT.U32.AND UP0, UPT, UR43, 0x1, !UP0 ;  /* 0x000000012b00788c */ /* 0x000fe4000c704070 */
[----:B------:R-:W-:Y:S02]  /*5300*/  ULOP3.LUT UR42, UR42, 0x1, URZ, 0xc0, !UPT ;  /* 0x000000012a2a7892 */ /* 0x000fe4000f8ec03f */
[----:B------:R-:W-:-:S04]  /*5310*/  USEL UR4, URZ, 0x1, !UP0 ;  /* 0x000000013f047887 */ /* 0x000fc8000c000000 */
[----:B------:R-:W-:Y:S01]  /*5320*/  ULOP3.LUT UR36, UR4, UR36, UR5, 0x96, !UPT ;  /* 0x0000002404247292 */ /* 0x000fe2000f8e9605 */
[----:B------:R-:W-:Y:S11]  /*5330*/  @P0 BRA `(.L_x_98) ;  /* 0xffffffc000240947 */ /* 0x000ff6000383ffff */
[----:B------:R-:W-:Y:S05]  /*5340*/  EXIT ;  /* 0x000000000000794d */ /* 0x000fea0003800000 */
.L_x_7:
        /* <DEDUP_REMOVED lines=26> */
.L_x_100:
[----:B------:R-:W0:Y:S01]  /*54f0*/  LDC.64 R28, c[0x0][0x640] ;  /* 0x00019000ff1c7b82 */ /* 0x000e220000000a00 */
[-CC-:B------:R-:W-:Y:S01]  /*5500*/  SHF.R.U64 R21, R14, R6.reuse, R15.reuse ;  /* 0x000000060e157219 */ /* 0x180fe2000000120f */
[----:B------:R-:W-:Y:S01]  /*5510*/  IMAD.MOV.U32 R30, RZ, RZ, 0x1 ;  /* 0x00000001ff1e7424 */ /* 0x000fe200078e00ff */
[----:B------:R-:W-:Y:S02]  /*5520*/  SHF.R.U32.HI R6, RZ, R6, R15 ;  /* 0x00000006ff067219 */ /* 0x000fe4000001160f */
[----:B------:R-:W-:-:S03]  /*5530*/  IADD3 R13, P0, RZ, -R21, RZ ;  /* 0x80000015ff0d7210 */ /* 0x000fc60007f1e0ff */
[----:B------:R-:W1:Y:S02]  /*5540*/  LDC R12, c[0x0][0x618] ;  /* 0x00018600ff0c7b82 */ /* 0x000e640000000800 */
[----:B------:R-:W-:-:S04]  /*5550*/  IMAD.X R11, RZ, RZ, ~R6, P0 ;  /* 0x000000ffff0b7224 */ /* 0x000fc800000e0e06 */
[-C--:B------:R-:W-:Y:S02]  /*5560*/  IMAD R6, R11, R24.reuse, RZ ;  /* 0x000000180b067224 */ /* 0x080fe400078e02ff */
[----:B------:R-:W2:Y:S01]  /*5570*/  LDC R14, c[0x0][0x608] ;  /* 0x00018200ff0e7b82 */ /* 0x000ea20000000800 */
[----:B------:R-:W-:-:S04]  /*5580*/  IMAD.WIDE.U32 R10, R13, R24, R16 ;  /* 0x000000180d0a7225 */ /* 0x000fc800078e0010 */
[----:B------:R-:W-:-:S03]  /*5590*/  IMAD R13, R13, R25, R6 ;  /* 0x000000190d0d7224 */ /* 0x000fc600078e0206 */
[----:B------:R-:W3:Y:S01]  /*55a0*/  LDC R27, c[0x0][0x658] ;  /* 0x00019600ff1b7b82 */ /* 0x000ee20000000800 */
[----:B------:R-:W-:Y:S01]  /*55b0*/  IMAD.IADD R11, R11, 0x1, R13 ;  /* 0x000000010b0b7824 */ /* 0x000fe200078e020d */
[----:B0-----:R-:W-:-:S04]  /*55c0*/  ISETP.NE.U32.AND P0, PT, R28, RZ, PT ;  /* 0x000000ff1c00720c */ /* 0x001fc80003f05070 */
[----:B------:R-:W-:Y:S02]  /*55d0*/  ISETP.NE.AND.EX P0, PT, R29, RZ, PT, P0 ;  /* 0x000000ff1d00720c */ /* 0x000fe40003f05300 */
[----:B------:R-:W0:Y:S01]  /*55e0*/  LDC R20, c[0x0][0x600] ;  /* 0x00018000ff147b82 */ /* 0x000e220000000800 */
[-CC-:B-1----:R-:W-:Y:S01]  /*55f0*/  SHF.R.U64 R8, R10, R12.reuse, R11.reuse ;  /* 0x0000000c0a087219 */ /* 0x182fe2000000120b */
[----:B------:R-:W-:Y:S01]  /*5600*/  IMAD.MOV.U32 R10, RZ, RZ, -0x1 ;  /* 0xffffffffff0a7424 */ /* 0x000fe200078e00ff */
[----:B------:R-:W-:-:S05]  /*5610*/  SHF.R.U32.HI R11, RZ, R12, R11 ;  /* 0x0000000cff0b7219 */ /* 0x000fca000001160b */
[----:B------:R-:W1:Y:S01]  /*5620*/  LDC R24, c[0x0][0x648] ;  /* 0x00019200ff187b82 */ /* 0x000e620000000800 */
[-CC-:B--2---:R-:W-:Y:S02]  /*5630*/  SHF.R.U64 R23, R8, R14.reuse, R11.reuse ;  /* 0x0000000e08177219 */ /* 0x184fe4000000120b */
[----:B------:R-:W-:-:S05]  /*5640*/  SHF.R.U32.HI R6, RZ, R14, R11 ;  /* 0x0000000eff067219 */ /* 0x000fca000001160b */
[----:B------:R-:W2:Y:S01]  /*5650*/  LDC R26, c[0x0][0x638] ;  /* 0x00018e00ff1a7b82 */ /* 0x000ea20000000800 */
[-C--:B---3--:R-:W-:Y:S02]  /*5660*/  SHF.L.U32 R10, R10, R27.reuse, RZ ;  /* 0x0000001b0a0a7219 */ /* 0x088fe400000006ff */
[-CC-:B------:R-:W-:Y:S02]  /*5670*/  SHF.R.U64 R25, R23, R27.reuse, R6.reuse ;  /* 0x0000001b17197219 */ /* 0x180fe40000001206 */
[----:B------:R-:W-:Y:S02]  /*5680*/  LOP3.LUT R32, RZ, R10, RZ, 0x33, !PT ;  /* 0x0000000aff207212 */ /* 0x000fe400078e33ff */
[----:B------:R-:W-:Y:S01]  /*5690*/  SHF.R.U32.HI R11, RZ, R27, R6 ;  /* 0x0000001bff0b7219 */ /* 0x000fe20000011606 */
[----:B------:R-:W3:Y:S01]  /*56a0*/  LDC R31, c[0x0][0x610] ;  /* 0x00018400ff1f7b82 */ /* 0x000ee20000000800 */
[----:B------:R-:W-:Y:S01]  /*56b0*/  IMAD.MOV.U32 R10, RZ, RZ, R25 ;  /* 0x000000ffff0a7224 */ /* 0x000fe200078e0019 */
[----:B------:R-:W-:Y:S06]  /*56c0*/  @!P0 BRA `(.L_x_101) ;  /* 0x0000000000288947 */ /* 0x000fec0003800000 */
        /* <DEDUP_REMOVED lines=10> */
.L_x_101:
[----:B------:R-:W-:Y:S02]  /*5770*/  ISETP.NE.AND P0, PT, R2, 0x1, PT ;  /* 0x000000010200780c */ /* 0x000fe40003f05270 */
[----:B-1----:R-:W-:Y:S01]  /*5780*/  SHF.R.U64 R6, R10, R24, R11 ;  /* 0x000000180a067219 */ /* 0x002fe2000000120b */
[----:B0-----:R-:W-:Y:S01]  /*5790*/  VIADD R11, R20, 0xffffffff ;  /* 0xffffffff140b7836 */ /* 0x001fe20000000000 */
[----:B------:R-:W-:Y:S02]  /*57a0*/  SHF.L.U32 R30, R30, R27, RZ ;  /* 0x0000001b1e1e7219 */ /* 0x000fe400000006ff */
[----:B------:R-:W-:Y:S01]  /*57b0*/  LOP3.LUT R5, R23, R32, RZ, 0xc0, !PT ;  /* 0x0000002017057212 */ /* 0x000fe200078ec0ff */
[----:B------:R-:W-:-:S04]  /*57c0*/  IMAD.MOV R10, RZ, RZ, -R6 ;  /* 0x000000ffff0a7224 */ /* 0x000fc800078e0a06 */
[----:B------:R-:W-:Y:S01]  /*57d0*/  IMAD R6, R30, R6, R5 ;  /* 0x000000061e067224 */ /* 0x000fe200078e0205 */
[----:B------:R-:W-:Y:S01]  /*57e0*/  LOP3.LUT R5, R8, R11, RZ, 0xc0, !PT ;  /* 0x0000000b08057212 */ /* 0x000fe200078ec0ff */
[----:B------:R-:W-:Y:S02]  /*57f0*/  @P0 IMAD R7, R9, R22, R4 ;  /* 0x0000001609070224 */ /* 0x000fe400078e0204 */
[----:B--2---:R-:W-:Y:S02]  /*5800*/  IMAD R4, R10, R26, R25 ;  /* 0x0000001a0a047224 */ /* 0x004fe400078e0219 */
[----:B---3--:R-:W-:Y:S02]  /*5810*/  IMAD R7, R6, R31, R7 ;  /* 0x0000001f06077224 */ /* 0x008fe400078e0207 */
[----:B------:R-:W-:Y:S02]  /*5820*/  IMAD R4, R4, R20, R5 ;  /* 0x0000001404047224 */ /* 0x000fe400078e0205 */
[----:B------:R-:W-:-:S02]  /*5830*/  IMAD.MOV.U32 R8, RZ, RZ, 0x1 ;  /* 0x00000001ff087424 */ /* 0x000fc400078e00ff */
[----:B------:R-:W-:Y:S01]  /*5840*/  IMAD.MOV.U32 R6, RZ, RZ, R21 ;  /* 0x000000ffff067224 */ /* 0x000fe200078e0015 */
[----:B------:R-:W-:Y:S02]  /*5850*/  SEL R19, R4, R7, !P0 ;  /* 0x0000000704137207 */ /* 0x000fe40004000000 */
[----:B------:R-:W-:-:S07]  /*5860*/  SEL R20, R7, R4, !P0 ;  /* 0x0000000407147207 */ /* 0x000fce0004000000 */
.L_x_99:
[----:B------:R-:W-:-:S08]  /*5870*/  NOP ;  /* 0x0000000000007918 */ /* 0x000fd00000000000 */
[----:B------:R-:W0:-:S00]  /*5880*/  USETMAXREG.DEALLOC.CTAPOOL 0x28 ;  /* 0x00000028000079c8 */ /* 0x000e0000080e0500 */
[----:B0-----:R-:W-:-:S13]  /*5890*/  ISETP.NE.AND P0, PT, R3, RZ, PT ;  /* 0x000000ff0300720c */ /* 0x001fda0003f05270 */
[----:B------:R-:W-:Y:S05]  /*58a0*/  @P0 EXIT ;  /* 0x000000000000094d */ /* 0x000fea0003800000 */
[----:B------:R-:W-:Y:S01]  /*58b0*/  LOP3.LUT P0, RZ, R8, 0xff, RZ, 0xc0, !PT ;  /* 0x000000ff08ff7812 */ /* 0x000fe2000780c0ff */
[----:B------:R-:W-:Y:S02]  /*58c0*/  IMAD.MOV.U32 R3, RZ, RZ, 0x1 ;  /* 0x00000001ff037424 */ /* 0x000fe400078e00ff */
[----:B------:R-:W-:-:S10]  /*58d0*/  IMAD.MOV.U32 R8, RZ, RZ, RZ ;  /* 0x000000ffff087224 */ /* 0x000fd400078e00ff */
[----:B------:R-:W-:Y:S05]  /*58e0*/  @!P0 BRA `(.L_x_102) ;  /* 0x0000000c00b08947 */ /* 0x000fea0003800000 */
[----:B------:R-:W0:Y:S01]  /*58f0*/  LDC R3, c[0x0][0x28c] ;  /* 0x0000a300ff037b82 */ /* 0x000e220000000800 */
[----:B------:R-:W-:Y:S01]  /*5900*/  ULDC UR21, c[0x0][0x658] ;  /* 0x0001960000157ab9 */ /* 0x000fe20000000800 */
[----:B------:R-:W-:Y:S01]  /*5910*/  UMOV UR4, 0xffffffff ;  /* 0xffffffff00047882 */ /* 0x000fe20000000000 */
[----:B------:R-:W-:Y:S01]  /*5920*/  BSSY B0, `(.L_x_102) ;  /* 0x00000e8000007945 */ /* 0x000fe20003800000 */
[----:B------:R-:W-:Y:S01]  /*5930*/  USHF.L.U32 UR4, UR4, UR21, URZ ;  /* 0x0000001504047299 */ /* 0x000fe2000800063f */
[----:B------:R-:W-:Y:S01]  /*5940*/  IMAD.MOV.U32 R10, RZ, RZ, 0x1 ;  /* 0x00000001ff0a7424 */ /* 0x000fe200078e00ff */
[----:B------:R-:W-:Y:S01]  /*5950*/  LOP3.LUT R13, R18, 0x2, RZ, 0xfc, !PT ;  /* 0x00000002120d7812 */ /* 0x000fe200078efcff */
[----:B------:R-:W-:Y:S01]  /*5960*/  IMAD.MOV.U32 R8, RZ, RZ, RZ ;  /* 0x000000ffff087224 */ /* 0x000fe200078e00ff */
[----:B------:R-:W1:Y:S01]  /*5970*/  S2UR UR6, SR_CgaCtaId ;  /* 0x00000000000679c3 */ /* 0x000e620000008800 */
[----:B------:R-:W-:Y:S01]  /*5980*/  ULDC UR13, c[0x0][0x600] ;  /* 0x00018000000d7ab9 */ /* 0x000fe20000000800 */
[----:B------:R-:W-:Y:S01]  /*5990*/  UMOV UR5, 0x1 ;  /* 0x0000000100057882 */ /* 0x000fe20000000000 */
[----:B------:R-:W-:-:S02]  /*59a0*/  UIADD3 UR13, UR13, -0x1, URZ ;  /* 0xffffffff0d0d7890 */ /* 0x000fc4000fffe03f */
[----:B------:R-:W-:Y:S02]  /*59b0*/  USHF.L.U32 UR21, UR5, UR21, URZ ;  /* 0x0000001505157299 */ /* 0x000fe4000800063f */
[----:B------:R-:W-:Y:S01]  /*59c0*/  ULOP3.LUT UR29, URZ, UR4, URZ, 0x33, !UPT ;  /* 0x000000043f1d7292 */ /* 0x000fe2000f8e333f */
[----:B------:R-:W-:Y:S01]  /*59d0*/  ULDC.64 UR14, c[0x0][0x198] ;  /* 0x00006600000e7ab9 */ /* 0x000fe20000000a00 */
[----:B0-----:R-:W-:-:S05]  /*59e0*/  VIADD R3, R3, 0x7f ;  /* 0x0000007f03037836 */ /* 0x001fca0000000000 */
[----:B------:R-:W-:Y:S01]  /*59f0*/  SHF.R.S32.HI R4, RZ, 0x1f, R3 ;  /* 0x0000001fff047819 */ /* 0x000fe20000011403 */
[----:B-1----:R-:W-:-:S03]  /*5a00*/  IMAD.U32 R11, RZ, RZ, UR6 ;  /* 0x00000006ff0b7e24 */ /* 0x002fc6000f8e00ff */
[----:B------:R-:W-:Y:S01]  /*5a10*/  LEA.HI R4, R4, R3, RZ, 0x7 ;  /* 0x0000000304047211 */ /* 0x000fe200078f38ff */
[----:B------:R-:W-:-:S03]  /*5a20*/  IMAD.MOV.U32 R3, RZ, RZ, 0x1 ;  /* 0x00000001ff037424 */ /* 0x000fc600078e00ff */
[----:B------:R-:W-:-:S05]  /*5a30*/  SHF.R.S32.HI R9, RZ, 0x7, R4 ;  /* 0x00000007ff097819 */ /* 0x000fca0000011404 */
[----:B------:R-:W-:-:S07]  /*5a40*/  VIADD R12, R9, 0x1 ;  /* 0x00000001090c7836 */ /* 0x000fce0000000000 */
.L_x_113:
[----:B------:R-:W-:-:S03]  /*5a50*/  UMOV UR4, 0xffffffff ;  /* 0xffffffff00047882 */ /* 0x000fc60000000000 */
[----:B------:R-:W-:Y:S05]  /*5a60*/  BRA.DIV UR4, `(.L_x_103) ;  /* 0x0000000e04f07947 */ /* 0x000fea000b800000 */
[----:B------:R-:W-:-:S13]  /*5a70*/  ELECT P6, URZ, PT ;  /* 0x00000000003f782f */ /* 0x000fda00038c0000 */
.L_x_122:
[----:B------:R-:W0:Y:S01]  /*5a80*/  LDC R4, c[0x0][0x28c] ;  /* 0x0000a300ff047b82 */ /* 0x000e220000000800 */
[----:B------:R-:W-:Y:S01]  /*5a90*/  BSSY B1, `(.L_x_104) ;  /* 0x000005d000017945 */ /* 0x000fe20003800000 */
[----:B0-----:R-:W-:-:S13]  /*5aa0*/  ISETP.LT.OR P6, PT, R4, 0x1, !P6 ;  /* 0x000000010400780c */ /* 0x001fda00077c1670 */
[----:B------:R-:W-:Y:S05]  /*5ab0*/  @P6 BRA `(.L_x_105) ;  /* 0x0000000400686947 */ /* 0x000fea0003800000 */
[----:B------:R-:W-:Y:S02]  /*5ac0*/  IMAD R20, R20, 0x4, R11 ;  /* 0x0000000414147824 */ /* 0x000fe400078e020b */
[----:B------:R-:W-:Y:S02]  /*5ad0*/  IMAD.SHL.U32 R21, R19, 0x40, RZ ;  /* 0x0000004013157824 */ /* 0x000fe400078e00ff */
[----:B------:R-:W-:Y:S02]  /*5ae0*/  IMAD.MOV.U32 R22, RZ, RZ, RZ ;  /* 0x000000ffff167224 */ /* 0x000fe400078e00ff */
[----:B------:R-:W-:Y:S02]  /*5af0*/  IMAD.MOV.U32 R4, RZ, RZ, R12 ;  /* 0x000000ffff047224 */ /* 0x000fe400078e000c */
[----:B------:R-:W-:Y:S02]  /*5b00*/  IMAD.MOV.U32 R5, RZ, RZ, R3 ;  /* 0x000000ffff057224 */ /* 0x000fe400078e0003 */
[----:B------:R-:W-:-:S02]  /*5b10*/  IMAD.MOV.U32 R14, RZ, RZ, R8 ;  /* 0x000000ffff0e7224 */ /* 0x000fc400078e0008 */
[----:B------:R-:W-:-:S07]  /*5b20*/  IMAD.SHL.U32 R19, R20, 0x20, RZ ;  /* 0x0000002014137824 */ /* 0x000fce00078e00ff */
.L_x_108:
[----:B------:R-:W0:Y:S01]  /*5b30*/  S2UR UR4, SR_CgaCtaId ;  /* 0x00000000000479c3 */ /* 0x000e220000008800 */
[----:B------:R-:W-:Y:S02]  /*5b40*/  MOV R20, 0x400 ;  /* 0x0000040000147802 */ /* 0x000fe40000000f00 */
[----:B------:R-:W-:Y:S02]  /*5b50*/  SHF.L.U32 R7, R5, 0x1f, RZ ;  /* 0x0000001f05077819 */ /* 0x000fe400000006ff */
[----:B------:R-:W-:-:S13]  /*5b60*/  ISETP.NE.AND P1, PT, R0, RZ, PT ;  /* 0x000000ff0000720c */ /* 0x000fda0003f25270 */
[----:B------:R-:W1:Y:S01]  /*5b70*/  @!P1 LDC R15, c[0x0][0x500] ;  /* 0x00014000ff0f9b82 */ /* 0x000e620000000800 */
[----:B0-----:R-:W-:-:S05]  /*5b80*/  IMAD.U32 R11, RZ, RZ, UR4 ;  /* 0x00000004ff0b7e24 */ /* 0x001fca000f8e00ff */
[----:B------:R-:W-:-:S05]  /*5b90*/  LEA R23, R11, R20, 0x18 ;  /* 0x000000140b177211 */ /* 0x000fca00078ec0ff */
[----:B------:R-:W-:-:S04]  /*5ba0*/  IMAD R20, R14, 0x8, R23 ;  /* 0x000000080e147824 */ /* 0x000fc800078e0217 */
[----:B------:R-:W0:Y:S02]  /*5bb0*/  SYNCS.PHASECHK.TRANS64.TRYWAIT P0, [R20+URZ+0x10], R7 ;  /* 0x00001007140075a7 */ /* 0x000e24000800017f */
[----:B01----:R-:W-:Y:S05]  /*5bc0*/  @!P0 BRA `(.L_x_106) ;  /* 0x0000000c00b88947 */ /* 0x003fea0003800000 */
.L_x_123:
[----:B0-----:R-:W-:Y:S01]  /*5bd0*/  PRMT R7, R13, 0x9910, RZ ;  /* 0x000099100d077816 */ /* 0x001fe200000000ff */
[----:B------:R0:W-:Y:S03]  /*5be0*/  @!P1 SYNCS.ARRIVE.TRANS64 RZ, [R20+URZ], R15 ;  /* 0x0000000f14ff99a7 */ /* 0x0001e6000800003f */
[----:B------:R-:W-:-:S13]  /*5bf0*/  ISETP.NE.AND P0, PT, R7, 0x2, PT ;  /* 0x000000020700780c */ /* 0x000fda0003f05270 */
[----:B0-----:R-:W-:Y:S05]  /*5c00*/  @P0 BRA `(.L_x_107) ;  /* 0x0000000000040947 */ /* 0x001fea0003800000 */
[----:B------:R-:W-:Y:S01]  /*5c10*/  BPT.TRAP 0x1 ;  /* 0x000000040000795c */ /* 0x000fe20000300000 */
.L_x_107:
[----:B------:R-:W-:Y:S01]  /*5c20*/  IMAD R7, R14, 0x10, R11 ;  /* 0x000000100e077824 */ /* 0x000fe200078e020b */
[----:B------:R-:W-:Y:S01]  /*5c30*/  R2UR UR10, R22 ;  /* 0x00000000160a72ca */ /* 0x000fe200000e0000 */
[----:B------:R-:W-:Y:S01]  /*5c40*/  UIADD3 UR22, UP0, UR14, 0xf0, URZ ;  /* 0x000000f00e167890 */ /* 0x000fe2000ff1e03f */
[----:B------:R-:W-:Y:S01]  /*5c50*/  R2UR UR9, R20 ;  /* 0x00000000140972ca */ /* 0x000fe200000e0000 */
[----:B------:R-:W-:Y:S01]  /*5c60*/  IMAD.SHL.U32 R7, R7, 0x400, RZ ;  /* 0x0000040007077824 */ /* 0x000fe200078e00ff */
[----:B------:R-:W-:Y:S01]  /*5c70*/  R2UR UR11, R19 ;  /* 0x00000000130b72ca */ /* 0x000fe200000e0000 */
[----:B------:R-:W-:Y:S01]  /*5c80*/  UIADD3.X UR23, URZ, UR15, URZ, UP0, !UPT ;  /* 0x0000000f3f177290 */ /* 0x000fe200087fe43f */
[----:B------:R-:W-:Y:S01]  /*5c90*/  R2UR UR12, R6 ;  /* 0x00000000060c72ca */ /* 0x000fe200000e0000 */
[--C-:B------:R-:W-:Y:S01]  /*5ca0*/  IMAD R7, R7, 0x4, R23.reuse ;  /* 0x0000000407077824 */ /* 0x100fe200078e0217 */
[----:B------:R-:W-:Y:S01]  /*5cb0*/  R2UR UR35, R21 ;  /* 0x00000000152372ca */ /* 0x000fe200000e0000 */
[----:B------:R-:W-:Y:S01]  /*5cc0*/  IMAD R23, R14, 0x8000, R23 ;  /* 0x000080000e177824 */ /* 0x000fe200078e0217 */
[----:B------:R-:W-:Y:S01]  /*5cd0*/  UIADD3 UR4, UP1, UR14, 0x1f0, URZ ;  /* 0x000001f00e047890 */ /* 0x000fe2000ff3e03f */
[----:B------:R-:W-:Y:S01]  /*5ce0*/  VIADD R4, R4, 0xffffffff ;  /* 0xffffffff04047836 */ /* 0x000fe20000000000 */
[----:B------:R-:W-:Y:S01]  /*5cf0*/  R2UR UR40, R7 ;  /* 0x00000000072872ca */ /* 0x000fe200000e0000 */
[----:B------:R-:W-:Y:S01]  /*5d00*/  UIADD3 UR58, UR10, 0x20, URZ ;  /* 0x000000200a3a7890 */ /* 0x000fe2000fffe03f */
[----:B------:R-:W-:Y:S01]  /*5d10*/  R2UR UR18, R23 ;  /* 0x00000000171272ca */ /* 0x000fe200000e0000 */
[----:B------:R-:W-:Y:S01]  /*5d20*/  UIADD3 UR50, UR10, 0x40, URZ ;  /* 0x000000400a327890 */ /* 0x000fe2000fffe03f */
[----:B------:R-:W-:Y:S01]  /*5d30*/  ISETP.GT.AND P1, PT, R4, 0x1, PT ;  /* 0x000000010400780c */ /* 0x000fe20003f24270 */
[----:B------:R-:W-:Y:S01]  /*5d40*/  UIADD3 UR42, UR10, 0x60, URZ ;  /* 0x000000600a2a7890 */ /* 0x000fe2000fffe03f */
[----:B------:R-:W-:Y:S01]  /*5d50*/  VIADD R14, R14, 0x1 ;  /* 0x000000010e0e7836 */ /* 0x000fe20000000000 */
[----:B------:R-:W-:Y:S01]  /*5d60*/  UMOV UR30, 0xf0000 ;  /* 0x000f0000001e7882 */ /* 0x000fe20000000000 */
[----:B------:R-:W-:Y:S01]  /*5d70*/  UMOV UR6, 0x0 ;  /* 0x0000000000067882 */ /* 0x000fe20000000000 */
[----:B------:R-:W-:Y:S01]  /*5d80*/  UMOV UR7, 0x10000000 ;  /* 0x1000000000077882 */ /* 0x000fe20000000000 */
[----:B------:R-:W-:Y:S01]  /*5d90*/  UIADD3.X UR5, URZ, UR15, URZ, UP1, !UPT ;  /* 0x0000000f3f057290 */ /* 0x000fe20008ffe43f */
[----:B------:R-:W-:Y:S01]  /*5da0*/  ISETP.NE.AND P0, PT, R14, 0x2, PT ;  /* 0x000000020e00780c */ /* 0x000fe20003f05270 */
[----:B------:R-:W-:Y:S01]  /*5db0*/  UMOV UR57, UR9 ;  /* 0x0000000900397c82 */ /* 0x000fe20008000000 */
[----:B------:R-:W-:Y:S01]  /*5dc0*/  UIADD3 UR8, UR40, 0x100, URZ ;  /* 0x0000010028087890 */ /* 0x000fe2000fffe03f */
[----:B------:R-:W-:Y:S01]  /*5dd0*/  VIADD R22, R22, 0x80 ;  /* 0x0000008016167836 */ /* 0x000fe20000000000 */
[----:B------:R-:W-:Y:S01]  /*5de0*/  UIADD3 UR56, UR40, 0x4100, URZ ;  /* 0x0000410028387890 */ /* 0x000fe2000fffe03f */
[----:B------:R-:W-:Y:S01]  /*5df0*/  SEL R20, RZ, 0x1, P0 ;  /* 0x00000001ff147807 */ /* 0x000fe20000000000 */
[----:B------:R-:W-:Y:S01]  /*5e00*/  UIADD3 UR48, UR40, 0x8100, URZ ;  /* 0x0000810028307890 */ /* 0x000fe2000fffe03f */
[----:B------:R-:W-:Y:S01]  /*5e10*/  SEL R14, R14, RZ, P0 ;  /* 0x000000ff0e0e7207 */ /* 0x000fe20000000000 */
[----:B------:R-:W-:Y:S01]  /*5e20*/  UIADD3 UR40, UR40, 0xc100, URZ ;  /* 0x0000c10028287890 */ /* 0x000fe2000fffe03f */
[----:B------:R-:W-:Y:S01]  /*5e30*/  LOP3.LUT R5, R5, R20, RZ, 0x3c, !PT ;  /* 0x0000001405057212 */ /* 0x000fe200078e3cff */
[----:B------:R-:W-:Y:S01]  /*5e40*/  UIADD3 UR32, UR18, 0x20100, URZ ;  /* 0x0002010012207890 */ /* 0x000fe2000fffe03f */
[----:B------:R0:W-:Y:S01]  /*5e50*/  UTMALDG.3D.MULTICAST [UR8], [UR22], UR30, desc[UR6] ;  /* 0x00000608160073b4 */ /* 0x0001e2000801181e */
[----:B------:R-:W-:-:S02]  /*5e60*/  UIADD3 UR24, UR18, 0x22100, URZ ;  /* 0x0002210012187890 */ /* 0x000fc4000fffe03f */
[----:B------:R-:W-:Y:S01]  /*5e70*/  UIADD3 UR16, UR18, 0x24100, URZ ;  /* 0x0002410012107890 */ /* 0x000fe2000fffe03f */
[----:B------:R-:W-:Y:S01]  /*5e80*/  UMOV UR59, UR11 ;  /* 0x0000000b003b7c82 */ /* 0x000fe20008000000 */
[----:B------:R-:W-:Y:S01]  /*5e90*/  UMOV UR60, UR12 ;  /* 0x0000000c003c7c82 */ /* 0x000fe20008000000 */
[----:B------:R-:W-:Y:S01]  /*5ea0*/  UMOV UR49, UR9 ;  /* 0x0000000900317c82 */ /* 0x000fe20008000000 */
[----:B------:R-:W-:Y:S01]  /*5eb0*/  UMOV UR51, UR11 ;  /* 0x0000000b00337c82 */ /* 0x000fe20008000000 */
[----:B------:R-:W-:Y:S01]  /*5ec0*/  UMOV UR52, UR12 ;  /* 0x0000000c00347c82 */ /* 0x000fe20008000000 */
[----:B------:R-:W-:Y:S01]  /*5ed0*/  UMOV UR41, UR9 ;  /* 0x0000000900297c82 */ /* 0x000fe20008000000 */
[----:B------:R-:W-:Y:S01]  /*5ee0*/  UMOV UR44, UR12 ;  /* 0x0000000c002c7c82 */ /* 0x000fe20008000000 */
[----:B------:R-:W-:Y:S01]  /*5ef0*/  UMOV UR43, UR11 ;  /* 0x0000000b002b7c82 */ /* 0x000fe20008000000 */
[----:B------:R1:W-:Y:S01]  /*5f00*/  UTMALDG.3D.MULTICAST [UR56], [UR22], UR30, desc[UR6] ;  /* 0x00000638160073b4 */ /* 0x0003e2000801181e */
        /* <DEDUP_REMOVED lines=11> */
[----:B0-----:R-:W-:Y:S01]  /*5fc0*/  UIADD3 UR8, UR18, 0x26100, URZ ;  /* 0x0002610012087890 */ /* 0x001fe2000fffe03f */
[----:B------:R-:W-:Y:S01]  /*5fd0*/  UMOV UR11, UR35 ;  /* 0x00000023000b7c82 */ /* 0x000fe20008000000 */
[----:B------:R1:W-:Y:S01]  /*5fe0*/  UTMALDG.3D.MULTICAST [UR40], [UR22], UR30, desc[UR6] ;  /* 0x00000628160073b4 */ /* 0x0003e2000801181e */
[----:B------:R-:W-:Y:S01]  /*5ff0*/  UMOV UR18, UR50 ;  /* 0x0000003200127c82 */ /* 0x000fe20008000000 */
[----:B------:R-:W-:Y:S01]  /*6000*/  UMOV UR10, UR42 ;  /* 0x0000002a000a7c82 */ /* 0x000fe20008000000 */
[----:B------:R1:W-:Y:S01]  /*6010*/  UTMALDG.3D [UR32], [UR4], desc[UR6] ;  /* 0x00000620040075b4 */ /* 0x0003e20008011000 */
[----:B------:R1:W-:Y:S01]  /*6020*/  UTMALDG.3D [UR24], [UR4], desc[UR6] ;  /* 0x00000618040075b4 */ /* 0x0003e20008011000 */
[----:B------:R1:W-:Y:S02]  /*6030*/  UTMALDG.3D [UR16], [UR4], desc[UR6] ;  /* 0x00000610040075b4 */ /* 0x0003e40008011000 */
[----:B------:R1:W-:Y:S02]  /*6040*/  UTMALDG.3D [UR8], [UR4], desc[UR6] ;  /* 0x00000608040075b4 */ /* 0x0003e40008011000 */
[----:B-1----:R-:W-:Y:S05]  /*6050*/  @P1 BRA `(.L_x_108) ;  /* 0xfffffff800b41947 */ /* 0x002fea000383ffff */
.L_x_105:
[----:B------:R-:W-:Y:S05]  /*6060*/  BSYNC B1 ;  /* 0x0000000000017941 */ /* 0x000fea0003800000 */
.L_x_104:
[----:B------:R-:W-:Y:S01]  /*6070*/  LOP3.LUT P1, RZ, R10, 0xff, RZ, 0xc0, !PT ;  /* 0x000000ff0aff7812 */ /* 0x000fe2000782c0ff */
[----:B------:R-:W-:Y:S01]  /*6080*/  IMAD.IADD R8, R9, 0x1, R8 ;  /* 0x0000000109087824 */ /* 0x000fe200078e0208 */
[----:B------:R-:W-:Y:S01]  /*6090*/  IADD3 R16, P2, R16, UR38, RZ ;  /* 0x0000002610107c10 */ /* 0x000fe2000ff5e0ff */
[----:B------:R-:W-:Y:S01]  /*60a0*/  ULDC.64 UR4, c[0x0][0x650] ;  /* 0x0001940000047ab9 */ /* 0x000fe20000000a00 */
[----:B------:R-:W-:Y:S01]  /*60b0*/  BSSY B1, `(.L_x_109) ;  /* 0x000006c000017945 */ /* 0x000fe20003800000 */
[----:B------:R-:W-:Y:S01]  /*60c0*/  IMAD.MOV.U32 R20, RZ, RZ, -0x1 ;  /* 0xffffffffff147424 */ /* 0x000fe200078e00ff */
[----:B------:R-:W-:Y:S01]  /*60d0*/  SHF.R.U32.HI R4, RZ, 0x1, R8 ;  /* 0x00000001ff047819 */ /* 0x000fe20000011608 */
[----:B------:R-:W-:Y:S01]  /*60e0*/  IMAD.MOV.U32 R19, RZ, RZ, -0x1 ;  /* 0xffffffffff137424 */ /* 0x000fe200078e00ff */
[----:B------:R-:W-:Y:S02]  /*60f0*/  ISETP.GT.U32.AND P0, PT, R8, 0x1, PT ;  /* 0x000000010800780c */ /* 0x000fe40003f04070 */
[----:B------:R-:W-:-:S02]  /*6100*/  LOP3.LUT R4, R4, 0x1, RZ, 0xc0, !PT ;  /* 0x0000000104047812 */ /* 0x000fc400078ec0ff */
[----:B------:R-:W-:Y:S01]  /*6110*/  ISETP.LT.U32.AND P0, PT, R9, 0x2, P0 ;  /* 0x000000020900780c */ /* 0x000fe20000701070 */
[----:B------:R-:W0:Y:S01]  /*6120*/  @P1 S2R R11, SR_CgaCtaId ;  /* 0x00000000000b1919 */ /* 0x000e220000008800 */
[----:B------:R-:W-:Y:S02]  /*6130*/  @P1 MOV R6, 0x400 ;  /* 0x0000040000061802 */ /* 0x000fe40000000f00 */
[----:B------:R-:W-:Y:S02]  /*6140*/  IADD3.X R17, R17, UR37, RZ, P2, !PT ;  /* 0x0000002511117c10 */ /* 0x000fe400097fe4ff */
[----:B------:R-:W-:Y:S02]  /*6150*/  ISETP.GE.U32.AND P2, PT, R16, UR4, PT ;  /* 0x0000000410007c0c */ /* 0x000fe4000bf46070 */
[----:B------:R-:W-:Y:S02]  /*6160*/  LOP3.LUT R8, R8, 0x1, RZ, 0xc0, !PT ;  /* 0x0000000108087812 */ /* 0x000fe400078ec0ff */
[----:B------:R-:W-:-:S02]  /*6170*/  PRMT R10, RZ, 0x7610, R10 ;  /* 0x00007610ff0a7816 */ /* 0x000fc4000000000a */
[----:B0-----:R-:W-:-:S04]  /*6180*/  @P1 LEA R6, R11, R6, 0x18 ;  /* 0x000000060b061211 */ /* 0x001fc800078ec0ff */
[----:B------:R0:W-:Y:S01]  /*6190*/  @P1 SYNCS.ARRIVE.TRANS64.A1T0 RZ, [R6+URZ+0x38], RZ ;  /* 0x000038ff06ff19a7 */ /* 0x0001e2000810003f */
[----:B------:R-:W-:Y:S02]  /*61a0*/  ISETP.NE.U32.AND P1, PT, R4, 0x1, PT ;  /* 0x000000010400780c */ /* 0x000fe40003f25070 */
[----:B------:R-:W-:Y:S02]  /*61b0*/  SEL R4, RZ, 0x1, !P0 ;  /* 0x00000001ff047807 */ /* 0x000fe40004000000 */
[----:B------:R-:W-:Y:S02]  /*61c0*/  ISETP.GE.U32.AND.EX P0, PT, R17, UR5, PT, P2 ;  /* 0x0000000511007c0c */ /* 0x000fe4000bf06120 */
[----:B------:R-:W-:Y:S01]  /*61d0*/  ISETP.GT.U32.AND P1, PT, R9, 0x1, !P1 ;  /* 0x000000010900780c */ /* 0x000fe20004f24070 */
[----:B0-----:R-:W-:-:S03]  /*61e0*/  IMAD.MOV.U32 R6, RZ, RZ, -0x1 ;  /* 0xffffffffff067424 */ /* 0x001fc600078e00ff */
[----:B------:R-:W-:-:S04]  /*61f0*/  SEL R5, RZ, 0x1, !P1 ;  /* 0x00000001ff057807 */ /* 0x000fc80004800000 */
[--C-:B------:R-:W-:Y:S02]  /*6200*/  LOP3.LUT R3, R5, R3, R4.reuse, 0x96, !PT ;  /* 0x0000000305037212 */ /* 0x100fe400078e9604 */
[----:B------:R-:W-:Y:S01]  /*6210*/  PRMT R4, RZ, 0x7610, R4 ;  /* 0x00007610ff047816 */ /* 0x000fe20000000004 */
[----:B------:R-:W-:Y:S06]  /*6220*/  @P0 BRA `(.L_x_110) ;  /* 0x0000000400500947 */ /* 0x000fec0003800000 */
[----:B------:R-:W0:Y:S01]  /*6230*/  S2R R19, SR_CTAID.X ;  /* 0x0000000000137919 */ /* 0x000e220000002500 */
[----:B------:R-:W-:Y:S01]  /*6240*/  ULDC.64 UR4, c[0x0][0x628] ;  /* 0x00018a0000047ab9 */ /* 0x000fe20000000a00 */
[----:B------:R-:W1:Y:S01]  /*6250*/  LDC R20, c[0x0][0x144] ;  /* 0x00005100ff147b82 */ /* 0x000e620000000800 */
[----:B------:R-:W-:Y:S01]  /*6260*/  ISETP.NE.U32.AND P0, PT, RZ, UR4, PT ;  /* 0x00000004ff007c0c */ /* 0x000fe2000bf05070 */
[----:B------:R-:W2:Y:S01]  /*6270*/  S2R R14, SR_CTAID.Y ;  /* 0x00000000000e7919 */ /* 0x000ea20000002600 */
[----:B------:R-:W-:Y:S01]  /*6280*/  ULDC UR7, c[0x0][0x630] ;  /* 0x00018c0000077ab9 */ /* 0x000fe20000000800 */
[----:B------:R-:W-:Y:S01]  /*6290*/  ULDC UR8, c[0x0][0x150] ;  /* 0x0000540000087ab9 */ /* 0x000fe20000000800 */
[----:B------:R-:W-:Y:S01]  /*62a0*/  ISETP.NE.AND.EX P0, PT, RZ, UR5, PT, P0 ;  /* 0x00000005ff007c0c */ /* 0x000fe2000bf05300 */
[----:B------:R-:W-:Y:S02]  /*62b0*/  IMAD.MOV.U32 R4, RZ, RZ, R16 ;  /* 0x000000ffff047224 */ /* 0x000fe400078e0010 */
[----:B------:R-:W-:Y:S01]  /*62c0*/  IMAD.MOV.U32 R5, RZ, RZ, R17 ;  /* 0x000000ffff057224 */ /* 0x000fe200078e0011 */
[----:B0-----:R-:W-:-:S09]  /*62d0*/  I2FP.F32.U32 R21, R19 ;  /* 0x0000001300157245 */ /* 0x001fd20000201000 */
[----:B------:R-:W-:Y:S05]  /*62e0*/  @!P0 BRA `(.L_x_111) ;  /* 0x0000000000288947 */ /* 0x000fea0003800000 */
[----:B------:R-:W-:Y:S02]  /*62f0*/  ULDC UR6, c[0x0][0x634] ;  /* 0x00018d0000067ab9 */ /* 0x000fe40000000800 */
[----:B------:R-:W-:-:S05]  /*6300*/  IADD3 R5, P0, R16, UR6, RZ ;  /* 0x0000000610057c10 */ /* 0x000fca000ff1e0ff */
[----:B------:R-:W-:-:S04]  /*6310*/  IMAD.X R15, RZ, RZ, R17, P0 ;  /* 0x000000ffff0f7224 */ /* 0x000fc800000e0611 */
[----:B------:R-:W-:-:S04]  /*6320*/  IMAD.WIDE.U32 R6, R15, UR4, RZ ;  /* 0x000000040f067c25 */ /* 0x000fc8000f8e00ff */
[----:B------:R-:W-:-:S04]  /*6330*/  IMAD.WIDE.U32 R6, P0, R5, UR5, R6 ;  /* 0x0000000505067c25 */ /* 0x000fc8000f800006 */
[----:B------:R-:W-:-:S04]  /*6340*/  IMAD.WIDE.U32 R4, R5, UR4, RZ ;  /* 0x0000000405047c25 */ /* 0x000fc8000f8e00ff */
[----:B------:R-:W-:Y:S01]  /*6350*/  IMAD.MOV.U32 R4, RZ, RZ, R7 ;  /* 0x000000ffff047224 */ /* 0x000fe200078e0007 */
[----:B------:R-:W-:Y:S01]  /*6360*/  IADD3 RZ, P1, R5, R6, RZ ;  /* 0x0000000605ff7210 */ /* 0x000fe20007f3e0ff */
[----:B------:R-:W-:-:S04]  /*6370*/  IMAD.X R5, RZ, RZ, RZ, P0 ;  /* 0x000000ffff057224 */ /* 0x000fc800000e06ff */
[----:B------:R-:W-:-:S08]  /*6380*/  IMAD.WIDE.U32.X R4, R15, UR5, R4, P1 ;  /* 0x000000050f047c25 */ /* 0x000fd000088e0404 */
.L_x_111:
[----:B------:R-:W-:Y:S01]  /*6390*/  FMUL R21, R21, UR8 ;  /* 0x0000000815157c20 */ /* 0x000fe20008400000 */
[--C-:B------:R-:W-:Y:S01]  /*63a0*/  SHF.R.U64 R15, R4, UR7, R5.reuse ;  /* 0x00000007040f7c19 */ /* 0x100fe20008001205 */
[----:B------:R-:W-:Y:S01]  /*63b0*/  ULDC.64 UR4, c[0x0][0x620] ;  /* 0x0001880000047ab9 */ /* 0x000fe20000000a00 */
[----:B------:R-:W-:Y:S01]  /*63c0*/  SHF.R.U32.HI R4, RZ, UR7, R5 ;  /* 0x00000007ff047c19 */ /* 0x000fe20008011605 */
[----:B------:R-:W-:Y:S01]  /*63d0*/  ULDC.64 UR6, c[0x0][0x640] ;  /* 0x0001900000067ab9 */ /* 0x000fe20000000a00 */
[----:B------:R-:W-:Y:S01]  /*63e0*/  IADD3 R5, P0, RZ, -R15, RZ ;  /* 0x8000000fff057210 */ /* 0x000fe20007f1e0ff */
[----:B------:R-:W0:Y:S04]  /*63f0*/  F2I.U32.TRUNC.NTZ R21, R21 ;  /* 0x0000001500157305 */ /* 0x000e28000020f000 */
[----:B------:R-:W-:Y:S01]  /*6400*/  IMAD.X R4, RZ, RZ, ~R4, P0 ;  /* 0x000000ffff047224 */ /* 0x000fe200000e0e04 */
[----:B------:R-:W-:-:S03]  /*6410*/  ISETP.NE.U32.AND P0, PT, RZ, UR6, PT ;  /* 0x00000006ff007c0c */ /* 0x000fc6000bf05070 */
[----:B------:R-:W-:Y:S01]  /*6420*/  IMAD R4, R4, UR4, RZ ;  /* 0x0000000404047c24 */ /* 0x000fe2000f8e02ff */
[----:B------:R-:W-:-:S03]  /*6430*/  ISETP.NE.AND.EX P0, PT, RZ, UR7, PT, P0 ;  /* 0x00000007ff007c0c */ /* 0x000fc6000bf05300 */
[C---:B------:R-:W-:Y:S01]  /*6440*/  IMAD R7, R5.reuse, UR5, R4 ;  /* 0x0000000505077c24 */ /* 0x040fe2000f8e0204 */
[----:B------:R-:W-:Y:S01]  /*6450*/  ULDC UR5, c[0x0][0x154] ;  /* 0x0000550000057ab9 */ /* 0x000fe20000000800 */
[----:B------:R-:W-:Y:S01]  /*6460*/  IMAD.WIDE.U32 R4, R5, UR4, R16 ;  /* 0x0000000405047c25 */ /* 0x000fe2000f8e0010 */
[----:B------:R-:W-:-:S03]  /*6470*/  ULDC UR4, c[0x0][0x618] ;  /* 0x0001860000047ab9 */ /* 0x000fc60000000800 */
[----:B0-----:R-:W-:Y:S02]  /*6480*/  IMAD.MOV R6, RZ, RZ, -R21 ;  /* 0x000000ffff067224 */ /* 0x001fe400078e0a15 */
[----:B------:R-:W0:Y:S01]  /*6490*/  LDC R21, c[0x0][0x148] ;  /* 0x00005200ff157b82 */ /* 0x000e220000000800 */
[----:B------:R-:W-:Y:S02]  /*64a0*/  IMAD.IADD R5, R5, 0x1, R7 ;  /* 0x0000000105057824 */ /* 0x000fe400078e0207 */
[----:B-1----:R-:W-:Y:S01]  /*64b0*/  IMAD R19, R20, R6, R19 ;  /* 0x0000000614137224 */ /* 0x002fe200078e0213 */
[----:B--2---:R-:W-:Y:S02]  /*64c0*/  I2FP.F32.U32 R6, R14 ;  /* 0x0000000e00067245 */ /* 0x004fe40000201000 */
[--C-:B------:R-:W-:Y:S02]  /*64d0*/  SHF.R.U64 R20, R4, UR4, R5.reuse ;  /* 0x0000000404147c19 */ /* 0x100fe40008001205 */
[----:B------:R-:W-:Y:S01]  /*64e0*/  SHF.R.U32.HI R5, RZ, UR4, R5 ;  /* 0x00000004ff057c19 */ /* 0x000fe20008011605 */
[----:B------:R-:W-:Y:S01]  /*64f0*/  FMUL R6, R6, UR5 ;  /* 0x0000000506067c20 */ /* 0x000fe20008400000 */
[----:B------:R-:W-:-:S02]  /*6500*/  ULDC UR4, c[0x0][0x608] ;  /* 0x0001820000047ab9 */ /* 0x000fc40000000800 */
[--C-:B------:R-:W-:Y:S01]  /*6510*/  SHF.R.U64 R23, R20, UR4, R5.reuse ;  /* 0x0000000414177c19 */ /* 0x100fe20008001205 */
[----:B------:R1:W2:Y:S01]  /*6520*/  F2I.U32.TRUNC.NTZ R24, R6 ;  /* 0x0000000600187305 */ /* 0x0002a2000020f000 */
[----:B------:R-:W-:Y:S01]  /*6530*/  SHF.R.U32.HI R4, RZ, UR4, R5 ;  /* 0x00000004ff047c19 */ /* 0x000fe20008011605 */
[----:B------:R-:W-:-:S03]  /*6540*/  ULDC UR4, c[0x0][0x658] ;  /* 0x0001960000047ab9 */ /* 0x000fc60000000800 */
[--C-:B------:R-:W-:Y:S02]  /*6550*/  SHF.R.U64 R22, R23, UR4, R4.reuse ;  /* 0x0000000417167c19 */ /* 0x100fe40008001204 */
[----:B------:R-:W-:-:S03]  /*6560*/  SHF.R.U32.HI R25, RZ, UR4, R4 ;  /* 0x00000004ff197c19 */ /* 0x000fc60008011604 */
[----:B------:R-:W-:Y:S02]  /*6570*/  IMAD.MOV.U32 R4, RZ, RZ, R22 ;  /* 0x000000ffff047224 */ /* 0x000fe400078e0016 */
[----:B------:R-:W-:Y:S01]  /*6580*/  IMAD.MOV.U32 R5, RZ, RZ, R25 ;  /* 0x000000ffff057224 */ /* 0x000fe200078e0019 */
[----:B-1----:R-:W-:Y:S06]  /*6590*/  @!P0 BRA `(.L_x_112) ;  /* 0x0000000000288947 */ /* 0x002fec0003800000 */
        /* <DEDUP_REMOVED lines=10> */
.L_x_112:
[----:B------:R-:W-:Y:S01]  /*6640*/  ISETP.NE.AND P0, PT, R2, 0x1, PT ;  /* 0x000000010200780c */ /* 0x000fe20003f05270 */
[----:B------:R-:W-:Y:S01]  /*6650*/  ULDC UR4, c[0x0][0x648] ;  /* 0x0001920000047ab9 */ /* 0x000fe20000000800 */
[----:B------:R-:W-:Y:S01]  /*6660*/  LOP3.LUT R23, R23, UR29, RZ, 0xc0, !PT ;  /* 0x0000001d17177c12 */ /* 0x000fe2000f8ec0ff */
[----:B--2---:R-:W-:Y:S01]  /*6670*/  IMAD.MOV R24, RZ, RZ, -R24 ;  /* 0x000000ffff187224 */ /* 0x004fe200078e0a18 */
[----:B------:R-:W-:Y:S01]  /*6680*/  SHF.R.U64 R4, R4, UR4, R5 ;  /* 0x0000000404047c19 */ /* 0x000fe20008001205 */
[----:B------:R-:W-:Y:S01]  /*6690*/  ULDC UR4, c[0x0][0x638] ;  /* 0x00018e0000047ab9 */ /* 0x000fe20000000800 */
[----:B------:R-:W-:Y:S01]  /*66a0*/  LOP3.LUT R7, R20, UR13, RZ, 0xc0, !PT ;  /* 0x0000000d14077c12 */ /* 0x000fe2000f8ec0ff */
[----:B------:R-:W-:Y:S01]  /*66b0*/  ULDC UR5, c[0x0][0x610] ;  /* 0x0001840000057ab9 */ /* 0x000fe20000000800 */
[----:B------:R-:W-:Y:S02]  /*66c0*/  IMAD.MOV.U32 R6, RZ, RZ, R15 ;  /* 0x000000ffff067224 */ /* 0x000fe400078e000f */
[----:B------:R-:W-:-:S02]  /*66d0*/  IMAD.MOV R5, RZ, RZ, -R4 ;  /* 0x000000ffff057224 */ /* 0x000fc400078e0a04 */
[----:B------:R-:W-:Y:S02]  /*66e0*/  IMAD R4, R4, UR21, R23 ;  /* 0x0000001504047c24 */ /* 0x000fe4000f8e0217 */
[----:B0-----:R-:W-:Y:S02]  /*66f0*/  @P0 IMAD R19, R21, R24, R14 ;  /* 0x0000001815130224 */ /* 0x001fe400078e020e */
[----:B------:R-:W-:Y:S01]  /*6700*/  IMAD R22, R5, UR4, R22 ;  /* 0x0000000405167c24 */ /* 0x000fe2000f8e0216 */
[----:B------:R-:W-:Y:S01]  /*6710*/  ULDC UR4, c[0x0][0x600] ;  /* 0x0001800000047ab9 */ /* 0x000fe20000000800 */
[----:B------:R-:W-:Y:S02]  /*6720*/  IMAD R20, R4, UR5, R19 ;  /* 0x0000000504147c24 */ /* 0x000fe4000f8e0213 */
[----:B------:R-:W-:Y:S02]  /*6730*/  IMAD R5, R22, UR4, R7 ;  /* 0x0000000416057c24 */ /* 0x000fe4000f8e0207 */
[----:B------:R-:W-:-:S03]  /*6740*/  IMAD.MOV.U32 R4, RZ, RZ, 0x1 ;  /* 0x00000001ff047424 */ /* 0x000fc600078e00ff */
[----:B------:R-:W-:Y:S02]  /*6750*/  SEL R19, R5, R20, !P0 ;  /* 0x0000001405137207 */ /* 0x000fe40004000000 */
[----:B------:R-:W-:-:S07]  /*6760*/  SEL R20, R20, R5, !P0 ;  /* 0x0000000514147207 */ /* 0x000fce0004000000 */
.L_x_110:
[----:B------:R-:W-:Y:S05]  /*6770*/  BSYNC B1 ;  /* 0x0000000000017941 */ /* 0x000fea0003800000 */
.L_x_109:
[----:B------:R-:W-:-:S13]  /*6780*/  LOP3.LUT P0, RZ, R4, 0xff, RZ, 0xc0, !PT ;  /* 0x000000ff04ff7812 */ /* 0x000fda000780c0ff */
[----:B------:R-:W-:Y:S05]  /*6790*/  @P0 BRA `(.L_x_113) ;  /* 0xfffffff000ac0947 */ /* 0x000fea000383ffff */
[----:B------:R-:W-:Y:S05]  /*67a0*/  BSYNC B0 ;  /* 0x0000000000007941 */ /* 0x000fea0003800000 */
.L_x_102:
[----:B------:R-:W-:-:S03]  /*67b0*/  UMOV UR4, 0xffffffff ;  /* 0xffffffff00047882 */ /* 0x000fc60000000000 */
[----:B------:R-:W-:Y:S05]  /*67c0*/  BRA.DIV UR4, `(.L_x_114) ;  /* 0x0000000204cc7947 */ /* 0x000fea000b800000 */
[----:B------:R-:W-:-:S13]  /*67d0*/  ELECT P6, URZ, PT ;  /* 0x00000000003f782f */ /* 0x000fda00038c0000 */
.L_x_126:
[----:B------:R-:W-:Y:S04]  /*67e0*/  BSSY B0, `(.L_x_115) ;  /* 0x0000019000007945 */ /* 0x000fe80003800000 */
[----:B------:R-:W-:Y:S05]  /*67f0*/  @!P6 BRA `(.L_x_116) ;  /* 0x00000000005ce947 */ /* 0x000fea0003800000 */
[----:B------:R-:W-:-:S04]  /*6800*/  LOP3.LUT R18, R18, 0x2, RZ, 0xfc, !PT ;  /* 0x0000000212127812 */ /* 0x000fc800078efcff */
[----:B------:R-:W-:-:S13]  /*6810*/  ISETP.NE.AND P0, PT, R18, 0x3, PT ;  /* 0x000000031200780c */ /* 0x000fda0003f05270 */
[----:B------:R-:W-:Y:S05]  /*6820*/  @!P0 BRA `(.L_x_117) ;  /* 0x0000000000048947 */ /* 0x000fea0003800000 */
[----:B------:R-:W-:Y:S01]  /*6830*/  BPT.TRAP 0x1 ;  /* 0x000000040000795c */ /* 0x000fe20000300000 */
.L_x_117:
[----:B------:R-:W0:Y:S01]  /*6840*/  S2R R5, SR_CgaCtaId ;  /* 0x0000000000057919 */ /* 0x000e220000008800 */
[----:B------:R-:W-:Y:S02]  /*6850*/  MOV R0, 0x400 ;  /* 0x0000040000007802 */ /* 0x000fe40000000f00 */
[----:B------:R-:W-:Y:S02]  /*6860*/  SHF.L.U32 R2, R3, 0x1f, RZ ;  /* 0x0000001f03027819 */ /* 0x000fe400000006ff */
[----:B0-----:R-:W-:-:S05]  /*6870*/  LEA R5, R5, R0, 0x18 ;  /* 0x0000000005057211 */ /* 0x001fca00078ec0ff */
[----:B------:R-:W-:-:S04]  /*6880*/  VIADD R5, R5, 0x10 ;  /* 0x0000001005057836 */ /* 0x000fc80000000000 */
[C---:B------:R-:W-:Y:S02]  /*6890*/  IMAD R7, R8.reuse, 0x8, R5 ;  /* 0x0000000808077824 */ /* 0x040fe400078e0205 */
[----:B------:R-:W-:Y:S02]  /*68a0*/  VIADD R8, R8, 0x1 ;  /* 0x0000000108087836 */ /* 0x000fe40000000000 */
[----:B------:R-:W0:Y:S03]  /*68b0*/  SYNCS.PHASECHK.TRANS64.TRYWAIT P0, [R7+URZ], R2 ;  /* 0x00000002070075a7 */ /* 0x000e26000800017f */
[----:B------:R-:W-:-:S04]  /*68c0*/  ISETP.NE.AND P1, PT, R8, 0x2, PT ;  /* 0x000000020800780c */ /* 0x000fc80003f25270 */
[----:B------:R-:W-:Y:S02]  /*68d0*/  SEL R0, RZ, 0x1, P1 ;  /* 0x00000001ff007807 */ /* 0x000fe40000800000 */
[----:B------:R-:W-:Y:S02]  /*68e0*/  SEL R8, R8, RZ, P1 ;  /* 0x000000ff08087207 */ /* 0x000fe40000800000 */
[----:B------:R-:W-:Y:S01]  /*68f0*/  LOP3.LUT R0, R3, R0, RZ, 0x3c, !PT ;  /* 0x0000000003007212 */ /* 0x000fe200078e3cff */
[----:B0-----:R-:W-:Y:S06]  /*6900*/  @!P0 BRA `(.L_x_118) ;  /* 0x00000000009c8947 */ /* 0x001fec0003800000 */
.L_x_127:
[----:B------:R-:W-:Y:S01]  /*6910*/  IMAD R5, R8, 0x8, R5 ;  /* 0x0000000808057824 */ /* 0x000fe200078e0205 */
[----:B------:R-:W-:-:S07]  /*6920*/  SHF.L.U32 R0, R0, 0x1f, RZ ;  /* 0x0000001f00007819 */ /* 0x000fce00000006ff */
.L_x_119:
[----:B-1----:R1:W2:Y:S02]  /*6930*/  SYNCS.PHASECHK.TRANS64.TRYWAIT P0, [R5+URZ], R0 ;  /* 0x00000000050075a7 */ /* 0x0022a4000800017f */
[----:B--2---:R-:W-:Y:S05]  /*6940*/  @!P0 NANOSLEEP.SYNCS 0x989680 ;  /* 0x009896800000895d */ /* 0x004fea0003900000 */
[----:B------:R-:W2:Y:S02]  /*6950*/  @!P0 SYNCS.PHASECHK.TRANS64 P0, [R5+URZ], R0 ;  /* 0x00000000050085a7 */ /* 0x000ea4000800007f */
[----:B--2---:R-:W-:Y:S05]  /*6960*/  @!P0 BRA `(.L_x_119) ;  /* 0xfffffffc00f08947 */ /* 0x004fea000383ffff */
.L_x_116:
[----:B------:R-:W-:Y:S05]  /*6970*/  BSYNC B0 ;  /* 0x0000000000007941 */ /* 0x000fea0003800000 */
.L_x_115:
[----:B------:R-:W-:Y:S05]  /*6980*/  EXIT ;  /* 0x000000000000794d */ /* 0x000fea0003800000 */
.L_x_21:
[----:B-1----:R1:W2:Y:S02]  /*6990*/  SYNCS.PHASECHK.TRANS64.TRYWAIT P1, [R3+URZ], R0 ;  /* 0x00000000030075a7 */ /* 0x0022a4000802017f */
[----:B--2---:R-:W-:Y:S05]  /*69a0*/  @!P1 NANOSLEEP.SYNCS 0x989680 ;  /* 0x009896800000995d */ /* 0x004fea0003900000 */
[----:B------:R-:W2:Y:S02]  /*69b0*/  @!P1 SYNCS.PHASECHK.TRANS64 P1, [R3+URZ], R0 ;  /* 0x00000000030095a7 */ /* 0x000ea4000802007f */
[----:B--2---:R-:W-:Y:S05]  /*69c0*/  @!P1 BRA `(.L_x_21) ;  /* 0xfffffffc00f09947 */ /* 0x004fea000383ffff */
[----:B------:R-:W-:Y:S05]  /*69d0*/  BRA `(.L_x_20) ;  /* 0xffffffac00487947 */ /* 0x000fea000383ffff */
.L_x_26:
[----:B-1----:R1:W2:Y:S02]  /*69e0*/  SYNCS.PHASECHK.TRANS64.TRYWAIT P1, [R5+URZ], R4 ;  /* 0x00000004050075a7 */ /* 0x0022a4000802017f */
[----:B--2---:R-:W-:Y:S05]  /*69f0*/  @!P1 NANOSLEEP.SYNCS 0x989680 ;  /* 0x009896800000995d */ /* 0x004fea0003900000 */
[----:B------:R-:W2:Y:S02]  /*6a00*/  @!P1 SYNCS.PHASECHK.TRANS64 P1, [R5+URZ], R4 ;  /* 0x00000004050095a7 */ /* 0x000ea4000802007f */
[----:B--2---:R-:W-:Y:S05]  /*6a10*/  @!P1 BRA `(.L_x_26) ;  /* 0xfffffffc00f09947 */ /* 0x004fea000383ffff */
[----:B------:R-:W-:Y:S05]  /*6a20*/  BRA `(.L_x_25) ;  /* 0xffffffb400707947 */ /* 0x000fea000383ffff */
.L_x_103:
[----:B------:R-:W-:Y:S01]  /*6a30*/  BSSY B1, `(.L_x_120) ;  /* 0x0000006000017945 */ /* 0x000fe20003800000 */
[----:B------:R-:W-:-:S07]  /*6a40*/  IMAD.MOV.U32 R15, RZ, RZ, -0x1 ;  /* 0xffffffffff0f7424 */ /* 0x000fce00078e00ff */
[----:B------:R-:W-:Y:S05]  /*6a50*/  WARPSYNC.COLLECTIVE R15, `(.L_x_121) ;  /* 0x000000000f0c7348 */ /* 0x000fea0003c00000 */
[----:B------:R-:W-:Y:S02]  /*6a60*/  ELECT P6, UR62, PT ;  /* 0x00000000003e782f */ /* 0x000fe400038c0000 */
[----:B------:R-:W-:Y:S01]  /*6a70*/  MOV R14, UR62 ;  /* 0x0000003e000e7c02 */ /* 0x000fe20008000f00 */
[----:B------:R-:W-:Y:S10]  /*6a80*/  ENDCOLLECTIVE ;  /* 0x000000000000791b */ /* 0x000ff40003800000 */
.L_x_121:
[----:B------:R-:W-:Y:S05]  /*6a90*/  BSYNC B1 ;  /* 0x0000000000017941 */ /* 0x000fea0003800000 */
.L_x_120:
[----:B------:R-:W-:Y:S05]  /*6aa0*/  BRA `(.L_x_122) ;  /* 0xffffffec00f47947 */ /* 0x000fea000383ffff */
.L_x_106:
[----:B0-----:R0:W1:Y:S02]  /*6ab0*/  SYNCS.PHASECHK.TRANS64.TRYWAIT P0, [R20+URZ+0x10], R7 ;  /* 0x00001007140075a7 */ /* 0x001064000800017f */
[----:B-1----:R-:W-:Y:S05]  /*6ac0*/  @!P0 NANOSLEEP.SYNCS 0x989680 ;  /* 0x009896800000895d */ /* 0x002fea0003900000 */
[----:B------:R-:W1:Y:S02]  /*6ad0*/  @!P0 SYNCS.PHASECHK.TRANS64 P0, [R20+URZ+0x10], R7 ;  /* 0x00001007140085a7 */ /* 0x000e64000800007f */
[----:B-1----:R-:W-:Y:S05]  /*6ae0*/  @!P0 BRA `(.L_x_106) ;  /* 0xfffffffc00f08947 */ /* 0x002fea000383ffff */
[----:B------:R-:W-:Y:S05]  /*6af0*/  BRA `(.L_x_123) ;  /* 0xfffffff000347947 */ /* 0x000fea000383ffff */
.L_x_114:
[----:B------:R-:W-:Y:S01]  /*6b00*/  BSSY B0, `(.L_x_124) ;  /* 0x0000006000007945 */ /* 0x000fe20003800000 */
[----:B------:R-:W-:-:S07]  /*6b10*/  IMAD.MOV.U32 R15, RZ, RZ, -0x1 ;  /* 0xffffffffff0f7424 */ /* 0x000fce00078e00ff */
[----:B------:R-:W-:Y:S05]  /*6b20*/  WARPSYNC.COLLECTIVE R15, `(.L_x_125) ;  /* 0x000000000f0c7348 */ /* 0x000fea0003c00000 */
[----:B------:R-:W-:Y:S02]  /*6b30*/  ELECT P6, UR62, PT ;  /* 0x00000000003e782f */ /* 0x000fe400038c0000 */
[----:B------:R-:W-:Y:S01]  /*6b40*/  MOV R14, UR62 ;  /* 0x0000003e000e7c02 */ /* 0x000fe20008000f00 */
[----:B------:R-:W-:Y:S10]  /*6b50*/  ENDCOLLECTIVE ;  /* 0x000000000000791b */ /* 0x000ff40003800000 */
.L_x_125:
[----:B------:R-:W-:Y:S05]  /*6b60*/  BSYNC B0 ;  /* 0x0000000000007941 */ /* 0x000fea0003800000 */
.L_x_124:
[----:B------:R-:W-:Y:S05]  /*6b70*/  BRA `(.L_x_126) ;  /* 0xfffffffc00187947 */ /* 0x000fea000383ffff */
.L_x_118:
[----:B0-----:R0:W1:Y:S02]  /*6b80*/  SYNCS.PHASECHK.TRANS64.TRYWAIT P0, [R7+URZ], R2 ;  /* 0x00000002070075a7 */ /* 0x001064000800017f */
[----:B-1----:R-:W-:Y:S05]  /*6b90*/  @!P0 NANOSLEEP.SYNCS 0x989680 ;  /* 0x009896800000895d */ /* 0x002fea0003900000 */
[----:B------:R-:W1:Y:S02]  /*6ba0*/  @!P0 SYNCS.PHASECHK.TRANS64 P0, [R7+URZ], R2 ;  /* 0x00000002070085a7 */ /* 0x000e64000800007f */
[----:B-1----:R-:W-:Y:S05]  /*6bb0*/  @!P0 BRA `(.L_x_118) ;  /* 0xfffffffc00f08947 */ /* 0x002fea000383ffff */
[----:B------:R-:W-:Y:S05]  /*6bc0*/  BRA `(.L_x_127) ;  /* 0xfffffffc00507947 */ /* 0x000fea000383ffff */
.L_x_128:
[----:B------:R-:W-:-:S00]  /*6bd0*/  BRA `(.L_x_128) ;  /* 0xfffffffc00fc7947 */ /* 0x000fc0000383ffff */
[----:B------:R-:W-:-:S00]  /*6be0*/  NOP ;  /* 0x0000000000007918 */ /* 0x000fc00000000000 */
        /* <DEDUP_REMOVED lines=9> */
.L_x_129:


//--------------------- .nv.global.init           --------------------------
	.section	.nv.global.init,"aw",@progbits
.nv.global.init:
	.type		$str$22,@object
	.size		$str$22,($str$23 - $str$22)
$str$22:
        /*0000*/ 	.byte	0x6b, 0x5f, 0x74, 0x69, 0x6c, 0x65, 0x5f, 0x63, 0x6f, 0x75, 0x6e, 0x74, 0x20, 0x3e, 0x3d, 0x20
        /*0010*/ 	.byte	0x31, 0x00
	.type		$str$23,@object
	.size		$str$23,(__unnamed_1 - $str$23)
$str$23:
        /*0012*/ 	.byte	0x2f, 0x74, 0x6d, 0x70, 0x2f, 0x63, 0x75, 0x74, 0x6c, 0x61, 0x73, 0x73, 0x5f, 0x73, 0x77, 0x65
        /*0022*/ 	.byte	0x65, 0x70, 0x5f, 0x73, 0x72, 0x63, 0x2f, 0x69, 0x6e, 0x63, 0x6c, 0x75, 0x64, 0x65, 0x2f, 0x63
        /*0032*/ 	.byte	0x75, 0x74, 0x6c, 0x61, 0x73, 0x73, 0x2f, 0x67, 0x65, 0x6d, 0x6d, 0x2f, 0x63, 0x6f, 0x6c, 0x6c
        /*0042*/ 	.byte	0x65, 0x63, 0x74, 0x69, 0x76, 0x65, 0x2f, 0x73, 0x6d, 0x39, 0x30, 0x5f, 0x6d, 0x6d, 0x61, 0x5f
        /*0052*/ 	.byte	0x74, 0x6d, 0x61, 0x5f, 0x67, 0x6d, 0x6d, 0x61, 0x5f, 0x73, 0x73, 0x5f, 0x77, 0x61, 0x72, 0x70
        /*0062*/ 	.byte	0x73, 0x70, 0x65, 0x63, 0x69, 0x61, 0x6c, 0x69, 0x7a, 0x65, 0x64, 0x2e, 0x68, 0x70, 0x70, 0x00
	.type		__unnamed_1,@object
	.size		__unnamed_1,(.L_0 - __unnamed_1)
__unnamed_1:
        /*0072*/ 	.byte	0x76, 0x6f, 0x69, 0x64, 0x20, 0x63, 0x75, 0x74, 0x6c, 0x61, 0x73, 0x73, 0x3a, 0x3a, 0x67, 0x65
        /* <DEDUP_REMOVED lines=177> */
        /*0b92*/ 	.byte	0x6e, 0x74, 0x69, 0x74, 0x79, 0x5d, 0x00
.L_0:


//--------------------- .nv.shared._ZN7cutlass13device_kernelINS_4gemm6kernel13GemmUniversalIN4cute5tupleIJiiiiEEENS1_10collective13CollectiveMmaINS1_34MainloopSm90TmaGmmaWarpSpecializedILi2ENS5_IJNS4_1CILi1EEENSA_ILi4EEESB_EEENS1_35KernelTmaWarpSpecializedCooperativeEEENS5_IJNSA_ILi128EEENSA_ILi64EEESG_EEENS_10tfloat32_tENS5_IJlSB_lEEESJ_SK_NS4_8TiledMMAINS4_8MMA_AtomIJNS4_4SM904GMMA29MMA_64x64x8_F32TF32TF32_SS_TNILNSO_7ScaleInE1ELSQ_1EEEEEENS4_6LayoutINS5_IJNSA_ILi2EEESB_SB_EEENS5_IJSB_NSA_ILi0EEESW_EEEEENS5_IJNS4_10UnderscoreESZ_SZ_EEEEENS4_23SM90_TMA_LOAD_MULTICASTENS4_14ComposedLayoutINS4_7SwizzleILi3ELi4ELi3EEENS4_18smem_ptr_flag_bitsILi32EEENST_INS5_IJNSA_ILi8EEENSA_ILi32EEEEEENS5_IJS19_SB_EEEEEEEvNS4_8identityENS4_13SM90_TMA_LOADES1D_vS1E_EENS_8epilogue10collective6detail29Sm90TmaWarpSpecializedAdapterINS1I_15DefaultEpilogueISJ_SK_SK_NS1H_6thread17LinearCombinationISJ_Li1EffLNS1M_9ScaleType4KindE0ELNS_15FloatRoundStyleE2ESJ_EENS1_15EpilogueDefaultEEEEEvvEEEEvNT_6ParamsE --------------------------
	.section	.nv.shared._ZN7cutlass13device_kernelINS_4gemm6kernel13GemmUniversalIN4cute5tupleIJiiiiEEENS1_10collective13CollectiveMmaINS1_34MainloopSm90TmaGmmaWarpSpecializedILi2ENS5_IJNS4_1CILi1EEENSA_ILi4EEESB_EEENS1_35KernelTmaWarpSpecializedCooperativeEEENS5_IJNSA_ILi128EEENSA_ILi64EEESG_EEENS_10tfloat32_tENS5_IJlSB_lEEESJ_SK_NS4_8TiledMMAINS4_8MMA_AtomIJNS4_4SM904GMMA29MMA_64x64x8_F32TF32TF32_SS_TNILNSO_7ScaleInE1ELSQ_1EEEEEENS4_6LayoutINS5_IJNSA_ILi2EEESB_SB_EEENS5_IJSB_NSA_ILi0EEESW_EEEEENS5_IJNS4_10UnderscoreESZ_SZ_EEEEENS4_23SM90_TMA_LOAD_MULTICASTENS4_14ComposedLayoutINS4_7SwizzleILi3ELi4ELi3EEENS4_18smem_ptr_flag_bitsILi32EEENST_INS5_IJNSA_ILi8EEENSA_ILi32EEEEEENS5_IJS19_SB_EEEEEEEvNS4_8identityENS4_13SM90_TMA_LOADES1D_vS1E_EENS_8epilogue10collective6detail29Sm90TmaWarpSpecializedAdapterINS1I_15DefaultEpilogueISJ_SK_SK_NS1H_6thread17LinearCombinationISJ_Li1EffLNS1M_9ScaleType4KindE0ELNS_15FloatRoundStyleE2ESJ_EENS1_15EpilogueDefaultEEEEEvvEEEEvNT_6ParamsE,"aw",@nobits
	.sectionflags	@""
	.align	16
	.zero		1024


//--------------------- .nv.shared.reserved.0     --------------------------
	.section	.nv.shared.reserved.0,"aw",@nobits
	.weak		__nv_reservedSMEM_offset_0_alias
	.size		__nv_reservedSMEM_offset_0_alias, 0, 0
	.other		__nv_reservedSMEM_offset_0_alias,@"STO_CUDA_RESERVED_SHARED STV_DEFAULT"
__nv_reservedSMEM_offset_0_alias:
	.zero		0


//--------------------- .nv.global                --------------------------
	.section	.nv.global,"aw",@nobits
.nv.global:
	.type		_ZN40_INTERNAL_e011d704_4_k_cu_00f6a0bd_318534cute1_E,@object
	.size		_ZN40_INTERNAL_e011d704_4_k_cu_00f6a0bd_318534cute1_E,(_ZN40_INTERNAL_e011d704_4_k_cu_00f6a0bd_318534cuda3std3__45__cpo6cbeginE - _ZN40_INTERNAL_e011d704_4_k_cu_00f6a0bd_318534cute1_E)
_ZN40_INTERNAL_e011d704_4_k_cu_00f6a0bd_318534cute1_E:
	.zero		1
	.type		_ZN40_INTERNAL_e011d704_4_k_cu_00f6a0bd_318534cuda3std3__45__cpo6cbeginE,@object
	.size		_ZN40_INTERNAL_e011d704_4_k_cu_00f6a0bd_318534cuda3std3__45__cpo6cbeginE,(_ZN40_INTERNAL_e011d704_4_k_cu_00f6a0bd_318534cuda3std3__48in_placeE - _ZN40_INTERNAL_e011d704_4_k_cu_00f6a0bd_318534cuda3std3__45__cpo6cbeginE)
_ZN40_INTERNAL_e011d704_4_k_cu_00f6a0bd_318534cuda3std3__45__cpo6cbeginE:
	.zero		1
	.type		_ZN40_INTERNAL_e011d704_4_k_cu_00f6a0bd_318534cuda3std3__48in_placeE,@object
	.size		_ZN40_INTERNAL_e011d704_4_k_cu_00f6a0bd_318534cuda3std3__48in_placeE,(_ZN40_INTERNAL_e011d704_4_k_cu_00f6a0bd_318534cuda3std6ranges3__45__cpo9iter_moveE - _ZN40_INTERNAL_e011d704_4_k_cu_00f6a0bd_318534cuda3std3__48in_placeE)
_ZN40_INTERNAL_e011d704_4_k_cu_00f6a0bd_318534cuda3std3__48in_placeE:
	.zero		1
	.type		_ZN40_INTERNAL_e011d704_4_k_cu_00f6a0bd_318534cuda3std6ranges3__45__cpo9iter_moveE,@object
	.size		_ZN40_INTERNAL_e011d704_4_k_cu_00f6a0bd_318534cuda3std6ranges3__45__cpo9iter_moveE,(_ZN40_INTERNAL_e011d704_4_k_cu_00f6a0bd_318534cuda3std3__45__cpo5beginE - _ZN40_INTERNAL_e011d704_4_k_cu_00f6a0bd_318534cuda3std6ranges3__45__cpo9iter_moveE)
_ZN40_INTERNAL_e011d704_4_k_cu_00f6a0bd_318534cuda3std6ranges3__45__cpo9iter_moveE:
	.zero		1
	.type		_ZN40_INTERNAL_e011d704_4_k_cu_00f6a0bd_318534cuda3std3__45__cpo5beginE,@object
	.size		_ZN40_INTERNAL_e011d704_4_k_cu_00f6a0bd_318534cuda3std3__45__cpo5beginE,(_ZN40_INTERNAL_e011d704_4_k_cu_00f6a0bd_318534cuda3std3__442_GLOBAL__N__e011d704_4_k_cu_00f6a0bd_318536ignoreE - _ZN40_INTERNAL_e011d704_4_k_cu_00f6a0bd_318534cuda3std3__45__cpo5beginE)
_ZN40_INTERNAL_e011d704_4_k_cu_00f6a0bd_318534cuda3std3__45__cpo5beginE:
	.zero		1
	.type		_ZN40_INTERNAL_e011d704_4_k_cu_00f6a0bd_318534cuda3std3__442_GLOBAL__N__e011d704_4_k_cu_00f6a0bd_318536ignoreE,@object
	.size		_ZN40_INTERNAL_e011d704_4_k_cu_00f6a0bd_318534cuda3std3__442_GLOBAL__N__e011d704_4_k_cu_00f6a0bd_318536ignoreE,(_ZN40_INTERNAL_e011d704_4_k_cu_00f6a0bd_318534cute7productE - _ZN40_INTERNAL_e011d704_4_k_cu_00f6a0bd_318534cuda3std3__442_GLOBAL__N__e011d704_4_k_cu_00f6a0bd_318536ignoreE)
_ZN40_INTERNAL_e011d704_4_k_cu_00f6a0bd_318534cuda3std3__442_GLOBAL__N__e011d704_4_k_cu_00f6a0bd_318536ignoreE:
	.zero		1
	.type		_ZN40_INTERNAL_e011d704_4_k_cu_00f6a0bd_318534cute7productE,@object
	.size		_ZN40_INTERNAL_e011d704_4_k_cu_00f6a0bd_318534cute7productE,(_ZN40_INTERNAL_e011d704_4_k_cu_00f6a0bd_318534cuda3std3__45__cpo3endE - _ZN40_INTERNAL_e011d704_4_k_cu_00f6a0bd_318534cute7productE)
_ZN40_INTERNAL_e011d704_4_k_cu_00f6a0bd_318534cute7productE:
	.zero		1
	.type		_ZN40_INTERNAL_e011d704_4_k_cu_00f6a0bd_318534cuda3std3__45__cpo3endE,@object
	.size		_ZN40_INTERNAL_e011d704_4_k_cu_00f6a0bd_318534cuda3std3__45__cpo3endE,(_ZN40_INTERNAL_e011d704_4_k_cu_00f6a0bd_318534cuda3std3__419piecewise_constructE - _ZN40_INTERNAL_e011d704_4_k_cu_00f6a0bd_318534cuda3std3__45__cpo3endE)
_ZN40_INTERNAL_e011d704_4_k_cu_00f6a0bd_318534cuda3std3__45__cpo3endE:
	.zero		1
	.type		_ZN40_INTERNAL_e011d704_4_k_cu_00f6a0bd_318534cuda3std3__419piecewise_constructE,@object
	.size		_ZN40_INTERNAL_e011d704_4_k_cu_00f6a0bd_318534cuda3std3__419piecewise_constructE,(_ZN40_INTERNAL_e011d704_4_k_cu_00f6a0bd_318534cuda3std3__45__cpo4cendE - _ZN40_INTERNAL_e011d704_4_k_cu_00f6a0bd_318534cuda3std3__419piecewise_constructE)
_ZN40_INTERNAL_e011d704_4_k_cu_00f6a0bd_318534cuda3std3__419piecewise_constructE:
	.zero		1
	.type		_ZN40_INTERNAL_e011d704_4_k_cu_00f6a0bd_318534cuda3std3__45__cpo4cendE,@object
	.size		_ZN40_INTERNAL_e011d704_4_k_cu_00f6a0bd_318534cuda3std3__45__cpo4cendE,(_ZN40_INTERNAL_e011d704_4_k_cu_00f6a0bd_318534cuda3std6ranges3__45__cpo4swapE - _ZN40_INTERNAL_e011d704_4_k_cu_00f6a0bd_318534cuda3std3__45__cpo4cendE)
_ZN40_INTERNAL_e011d704_4_k_cu_00f6a0bd_318534cuda3std3__45__cpo4cendE:
	.zero		1
	.type		_ZN40_INTERNAL_e011d704_4_k_cu_00f6a0bd_318534cuda3std6ranges3__45__cpo4swapE,@object
	.size		_ZN40_INTERNAL_e011d704_4_k_cu_00f6a0bd_318534cuda3std6ranges3__45__cpo4swapE,(.L_8 - _ZN40_INTERNAL_e011d704_4_k_cu_00f6a0bd_318534cuda3std6ranges3__45__cpo4swapE)
_ZN40_INTERNAL_e011d704_4_k_cu_00f6a0bd_318534cuda3std6ranges3__45__cpo4swapE:
	.zero		1
.L_8:


//--------------------- .nv.constant0._ZN7cutlass13device_kernelINS_4gemm6kernel13GemmUniversalIN4cute5tupleIJiiiiEEENS1_10collective13CollectiveMmaINS1_34MainloopSm90TmaGmmaWarpSpecializedILi2ENS5_IJNS4_1CILi1EEENSA_ILi4EEESB_EEENS1_35KernelTmaWarpSpecializedCooperativeEEENS5_IJNSA_ILi128EEENSA_ILi64EEESG_EEENS_10tfloat32_tENS5_IJlSB_lEEESJ_SK_NS4_8TiledMMAINS4_8MMA_AtomIJNS4_4SM904GMMA29MMA_64x64x8_F32TF32TF32_SS_TNILNSO_7ScaleInE1ELSQ_1EEEEEENS4_6LayoutINS5_IJNSA_ILi2EEESB_SB_EEENS5_IJSB_NSA_ILi0EEESW_EEEEENS5_IJNS4_10UnderscoreESZ_SZ_EEEEENS4_23SM90_TMA_LOAD_MULTICASTENS4_14ComposedLayoutINS4_7SwizzleILi3ELi4ELi3EEENS4_18smem_ptr_flag_bitsILi32EEENST_INS5_IJNSA_ILi8EEENSA_ILi32EEEEEENS5_IJS19_SB_EEEEEEEvNS4_8identityENS4_13SM90_TMA_LOADES1D_vS1E_EENS_8epilogue10collective6detail29Sm90TmaWarpSpecializedAdapterINS1I_15DefaultEpilogueISJ_SK_SK_NS1H_6thread17LinearCombinationISJ_Li1EffLNS1M_9ScaleType4KindE0ELNS_15FloatRoundStyleE2ESJ_EENS1_15EpilogueDefaultEEEEEvvEEEEvNT_6ParamsE --------------------------
	.section	.nv.constant0._ZN7cutlass13device_kernelINS_4gemm6kernel13GemmUniversalIN4cute5tupleIJiiiiEEENS1_10collective13CollectiveMmaINS1_34MainloopSm90TmaGmmaWarpSpecializedILi2ENS5_IJNS4_1CILi1EEENSA_ILi4EEESB_EEENS1_35KernelTmaWarpSpecializedCooperativeEEENS5_IJNSA_ILi128EEENSA_ILi64EEESG_EEENS_10tfloat32_tENS5_IJlSB_lEEESJ_SK_NS4_8TiledMMAINS4_8MMA_AtomIJNS4_4SM904GMMA29MMA_64x64x8_F32TF32TF32_SS_TNILNSO_7ScaleInE1ELSQ_1EEEEEENS4_6LayoutINS5_IJNSA_ILi2EEESB_SB_EEENS5_IJSB_NSA_ILi0EEESW_EEEEENS5_IJNS4_10UnderscoreESZ_SZ_EEEEENS4_23SM90_TMA_LOAD_MULTICASTENS4_14ComposedLayoutINS4_7SwizzleILi3ELi4ELi3EEENS4_18smem_ptr_flag_bitsILi32EEENST_INS5_IJNSA_ILi8EEENSA_ILi32EEEEEENS5_IJS19_SB_EEEEEEEvNS4_8identityENS4_13SM90_TMA_LOADES1D_vS1E_EENS_8epilogue10collective6detail29Sm90TmaWarpSpecializedAdapterINS1I_15DefaultEpilogueISJ_SK_SK_NS1H_6thread17LinearCombinationISJ_Li1EffLNS1M_9ScaleType4KindE0ELNS_15FloatRoundStyleE2ESJ_EENS1_15EpilogueDefaultEEEEEvvEEEEvNT_6ParamsE,"a",@progbits
	.sectionflags	@""
	.align	4
.nv.constant0._ZN7cutlass13device_kernelINS_4gemm6kernel13GemmUniversalIN4cute5tupleIJiiiiEEENS1_10collective13CollectiveMmaINS1_34MainloopSm90TmaGmmaWarpSpecializedILi2ENS5_IJNS4_1CILi1EEENSA_ILi4EEESB_EEENS1_35KernelTmaWarpSpecializedCooperativeEEENS5_IJNSA_ILi128EEENSA_ILi64EEESG_EEENS_10tfloat32_tENS5_IJlSB_lEEESJ_SK_NS4_8TiledMMAINS4_8MMA_AtomIJNS4_4SM904GMMA29MMA_64x64x8_F32TF32TF32_SS_TNILNSO_7ScaleInE1ELSQ_1EEEEEENS4_6LayoutINS5_IJNSA_ILi2EEESB_SB_EEENS5_IJSB_NSA_ILi0EEESW_EEEEENS5_IJNS4_10UnderscoreESZ_SZ_EEEEENS4_23SM90_TMA_LOAD_MULTICASTENS4_14ComposedLayoutINS4_7SwizzleILi3ELi4ELi3EEENS4_18smem_ptr_flag_bitsILi32EEENST_INS5_IJNSA_ILi8EEENSA_ILi32EEEEEENS5_IJS19_SB_EEEEEEEvNS4_8identityENS4_13SM90_TMA_LOADES1D_vS1E_EENS_8epilogue10collective6detail29Sm90TmaWarpSpecializedAdapterINS1I_15DefaultEpilogueISJ_SK_SK_NS1H_6thread17LinearCombinationISJ_Li1EffLNS1M_9ScaleType4KindE0ELNS_15FloatRoundStyleE2ESJ_EENS1_15EpilogueDefaultEEEEEvvEEEEvNT_6ParamsE:
	.zero		1664


//--------------------- SYMBOLS --------------------------

	.type		.nv.reservedSmem.offset0,@object
	.size		.nv.reservedSmem.offset0,0x4
	.type		__assertfail,@function
